	.target	sm_90a

	.elftype	@"ET_EXEC"


//--------------------- .note.nv.tkinfo           --------------------------
	.section	.note.nv.tkinfo,"",@"SHT_NOTE"
	.sectionflags	@"SHF_NOTE_NV_TKINFO"
	.tkinfo
        /*0018*/ 	.word	0x00000002
        /*0030*/ 	.string	""
        /*0030*/ 	.string	"ptxas"
        /*0030*/ 	.string	"Cuda compilation tools, release 13.0, V13.0.88"
        /*0030*/ 	.string	"Build cuda_13.0.r13.0/compiler.36424714_0"
        /*0030*/ 	.string	"-arch sm_90a -m 64 "



//--------------------- .note.nv.cuinfo           --------------------------
	.section	.note.nv.cuinfo,"",@"SHT_NOTE"
	.sectionflags	@"SHF_NOTE_NV_CUINFO"
        /*0018*/ 	.short	0x0002
        /*001a*/ 	.short	0x005a
        /*001c*/ 	.short	0x0082
	.zero		2


//--------------------- .nv.info                  --------------------------
	.section	.nv.info,"",@"SHT_CUDA_INFO"
	.align	4


	//----- nvinfo : EIATTR_REGCOUNT
	.align		4
        /*0000*/ 	.byte	0x04, 0x2f
        /*0002*/ 	.short	(.L_12 - .L_11)
	.align		4
.L_11:
        /*0004*/ 	.word	index@(_ZN7cutlass13device_kernelINS_4gemm6kernel13GemmUniversalIN4cute5tupleIJiiiiEEENS1_10collective13CollectiveMmaINS1_37MainloopSm90TmaGmmaWarpSpecializedFP8ILi11ENS5_IJNS4_1CILi1EEENSA_ILi8EEESB_EEENS1_32KernelTmaWarpSpecializedPingpongEEENS5_IJNSA_ILi64EEENSA_ILi256EEESG_EEENS_12float_e5m2_tENS5_IJlSB_lEEESJ_SK_NS4_8TiledMMAINS4_8MMA_AtomIJNS4_4SM904GMMA31MMA_64x256x32_F32E5M2E5M2_SS_TNILNSO_7ScaleInE1ELSQ_1EEEEEENS4_6LayoutINS5_IJSB_SB_SB_EEENS5_IJNSA_ILi0EEESV_SV_EEEEENS5_IJNS4_10UnderscoreESY_SY_EEEEENS4_23SM90_TMA_LOAD_MULTICASTENS4_14ComposedLayoutINS4_7SwizzleILi2ELi4ELi3EEENS4_18smem_ptr_flag_bitsILi8EEENST_INS5_IJSC_SG_EEENS5_IJSG_SB_EEEEEEEvNS4_8identityENS4_13SM90_TMA_LOADES1A_vS1B_EENS_8epilogue10collective6detail29Sm90TmaWarpSpecializedAdapterINS1F_15DefaultEpilogueISJ_SK_SK_NS1E_6thread17LinearCombinationISJ_Li1EffLNS1J_9ScaleType4KindE0ELNS_15FloatRoundStyleE2ESJ_EENS1_15EpilogueDefaultEEEEEvvEEEEvNT_6ParamsE)
        /*0008*/ 	.word	0x000000a8


	//----- nvinfo : EIATTR_FRAME_SIZE
	.align		4
.L_12:
        /*000c*/ 	.byte	0x04, 0x11
        /*000e*/ 	.short	(.L_14 - .L_13)
	.align		4
.L_13:
        /*0010*/ 	.word	index@(_ZN7cutlass13device_kernelINS_4gemm6kernel13GemmUniversalIN4cute5tupleIJiiiiEEENS1_10collective13CollectiveMmaINS1_37MainloopSm90TmaGmmaWarpSpecializedFP8ILi11ENS5_IJNS4_1CILi1EEENSA_ILi8EEESB_EEENS1_32KernelTmaWarpSpecializedPingpongEEENS5_IJNSA_ILi64EEENSA_ILi256EEESG_EEENS_12float_e5m2_tENS5_IJlSB_lEEESJ_SK_NS4_8TiledMMAINS4_8MMA_AtomIJNS4_4SM904GMMA31MMA_64x256x32_F32E5M2E5M2_SS_TNILNSO_7ScaleInE1ELSQ_1EEEEEENS4_6LayoutINS5_IJSB_SB_SB_EEENS5_IJNSA_ILi0EEESV_SV_EEEEENS5_IJNS4_10UnderscoreESY_SY_EEEEENS4_23SM90_TMA_LOAD_MULTICASTENS4_14ComposedLayoutINS4_7SwizzleILi2ELi4ELi3EEENS4_18smem_ptr_flag_bitsILi8EEENST_INS5_IJSC_SG_EEENS5_IJSG_SB_EEEEEEEvNS4_8identityENS4_13SM90_TMA_LOADES1A_vS1B_EENS_8epilogue10collective6detail29Sm90TmaWarpSpecializedAdapterINS1F_15DefaultEpilogueISJ_SK_SK_NS1E_6thread17LinearCombinationISJ_Li1EffLNS1J_9ScaleType4KindE0ELNS_15FloatRoundStyleE2ESJ_EENS1_15EpilogueDefaultEEEEEvvEEEEvNT_6ParamsE)
        /*0014*/ 	.word	0x00000118


	//----- nvinfo : EIATTR_MIN_STACK_SIZE
	.align		4
.L_14:
        /*0018*/ 	.byte	0x04, 0x12
        /*001a*/ 	.short	(.L_16 - .L_15)
	.align		4
.L_15:
        /*001c*/ 	.word	index@(_ZN7cutlass13device_kernelINS_4gemm6kernel13GemmUniversalIN4cute5tupleIJiiiiEEENS1_10collective13CollectiveMmaINS1_37MainloopSm90TmaGmmaWarpSpecializedFP8ILi11ENS5_IJNS4_1CILi1EEENSA_ILi8EEESB_EEENS1_32KernelTmaWarpSpecializedPingpongEEENS5_IJNSA_ILi64EEENSA_ILi256EEESG_EEENS_12float_e5m2_tENS5_IJlSB_lEEESJ_SK_NS4_8TiledMMAINS4_8MMA_AtomIJNS4_4SM904GMMA31MMA_64x256x32_F32E5M2E5M2_SS_TNILNSO_7ScaleInE1ELSQ_1EEEEEENS4_6LayoutINS5_IJSB_SB_SB_EEENS5_IJNSA_ILi0EEESV_SV_EEEEENS5_IJNS4_10UnderscoreESY_SY_EEEEENS4_23SM90_TMA_LOAD_MULTICASTENS4_14ComposedLayoutINS4_7SwizzleILi2ELi4ELi3EEENS4_18smem_ptr_flag_bitsILi8EEENST_INS5_IJSC_SG_EEENS5_IJSG_SB_EEEEEEEvNS4_8identityENS4_13SM90_TMA_LOADES1A_vS1B_EENS_8epilogue10collective6detail29Sm90TmaWarpSpecializedAdapterINS1F_15DefaultEpilogueISJ_SK_SK_NS1E_6thread17LinearCombinationISJ_Li1EffLNS1J_9ScaleType4KindE0ELNS_15FloatRoundStyleE2ESJ_EENS1_15EpilogueDefaultEEEEEvvEEEEvNT_6ParamsE)
        /*0020*/ 	.word	0x00000118
.L_16:


//--------------------- .nv.compat                --------------------------
	.section	.nv.compat,"",@"SHT_CUDA_COMPAT_INFO"
	.align	4
        /*0000*/ 	.byte	0x02, 0x09, 0x01, 0x00, 0x02, 0x02, 0x04, 0x00, 0x02, 0x05, 0x05, 0x00, 0x03, 0x07, 0x01, 0x01
        /*0010*/ 	.byte	0x02, 0x03, 0x01, 0x00, 0x02, 0x06, 0x01, 0x00, 0x04, 0x0b, 0x08, 0x00, 0x00, 0x00, 0x00, 0x00
        /*0020*/ 	.byte	0x00, 0x00, 0x00, 0x00


//--------------------- .nv.info._ZN7cutlass13device_kernelINS_4gemm6kernel13GemmUniversalIN4cute5tupleIJiiiiEEENS1_10collective13CollectiveMmaINS1_37MainloopSm90TmaGmmaWarpSpecializedFP8ILi11ENS5_IJNS4_1CILi1EEENSA_ILi8EEESB_EEENS1_32KernelTmaWarpSpecializedPingpongEEENS5_IJNSA_ILi64EEENSA_ILi256EEESG_EEENS_12float_e5m2_tENS5_IJlSB_lEEESJ_SK_NS4_8TiledMMAINS4_8MMA_AtomIJNS4_4SM904GMMA31MMA_64x256x32_F32E5M2E5M2_SS_TNILNSO_7ScaleInE1ELSQ_1EEEEEENS4_6LayoutINS5_IJSB_SB_SB_EEENS5_IJNSA_ILi0EEESV_SV_EEEEENS5_IJNS4_10UnderscoreESY_SY_EEEEENS4_23SM90_TMA_LOAD_MULTICASTENS4_14ComposedLayoutINS4_7SwizzleILi2ELi4ELi3EEENS4_18smem_ptr_flag_bitsILi8EEENST_INS5_IJSC_SG_EEENS5_IJSG_SB_EEEEEEEvNS4_8identityENS4_13SM90_TMA_LOADES1A_vS1B_EENS_8epilogue10collective6detail29Sm90TmaWarpSpecializedAdapterINS1F_15DefaultEpilogueISJ_SK_SK_NS1E_6thread17LinearCombinationISJ_Li1EffLNS1J_9ScaleType4KindE0ELNS_15FloatRoundStyleE2ESJ_EENS1_15EpilogueDefaultEEEEEvvEEEEvNT_6ParamsE --------------------------
	.section	.nv.info._ZN7cutlass13device_kernelINS_4gemm6kernel13GemmUniversalIN4cute5tupleIJiiiiEEENS1_10collective13CollectiveMmaINS1_37MainloopSm90TmaGmmaWarpSpecializedFP8ILi11ENS5_IJNS4_1CILi1EEENSA_ILi8EEESB_EEENS1_32KernelTmaWarpSpecializedPingpongEEENS5_IJNSA_ILi64EEENSA_ILi256EEESG_EEENS_12float_e5m2_tENS5_IJlSB_lEEESJ_SK_NS4_8TiledMMAINS4_8MMA_AtomIJNS4_4SM904GMMA31MMA_64x256x32_F32E5M2E5M2_SS_TNILNSO_7ScaleInE1ELSQ_1EEEEEENS4_6LayoutINS5_IJSB_SB_SB_EEENS5_IJNSA_ILi0EEESV_SV_EEEEENS5_IJNS4_10UnderscoreESY_SY_EEEEENS4_23SM90_TMA_LOAD_MULTICASTENS4_14ComposedLayoutINS4_7SwizzleILi2ELi4ELi3EEENS4_18smem_ptr_flag_bitsILi8EEENST_INS5_IJSC_SG_EEENS5_IJSG_SB_EEEEEEEvNS4_8identityENS4_13SM90_TMA_LOADES1A_vS1B_EENS_8epilogue10collective6detail29Sm90TmaWarpSpecializedAdapterINS1F_15DefaultEpilogueISJ_SK_SK_NS1E_6thread17LinearCombinationISJ_Li1EffLNS1J_9ScaleType4KindE0ELNS_15FloatRoundStyleE2ESJ_EENS1_15EpilogueDefaultEEEEEvvEEEEvNT_6ParamsE,"",@"SHT_CUDA_INFO"
	.sectionflags	@""
	.align	4


	//----- nvinfo : EIATTR_CUDA_API_VERSION
	.align		4
        /*0000*/ 	.byte	0x04, 0x37
        /*0002*/ 	.short	(.L_18 - .L_17)
.L_17:
        /*0004*/ 	.word	0x00000082


	//----- nvinfo : EIATTR_KPARAM_INFO
	.align		4
.L_18:
        /*0008*/ 	.byte	0x04, 0x17
        /*000a*/ 	.short	(.L_20 - .L_19)
.L_19:
        /*000c*/ 	.word	0x00000000
        /*0010*/ 	.short	0x0000
        /*0012*/ 	.short	0x0070
        /*0014*/ 	.byte	0x00, 0xf0, 0x01, 0x10


	//----- nvinfo : EIATTR_SPARSE_MMA_MASK
	.align		4
.L_20:
        /*0018*/ 	.byte	0x03, 0x50
        /*001a*/ 	.short	0x0000


	//----- nvinfo : EIATTR_MAXREG_COUNT
	.align		4
        /*001c*/ 	.byte	0x03, 0x1b
        /*001e*/ 	.short	0x00a8


	//----- nvinfo : EIATTR_NUM_BARRIERS
	.align		4
        /*0020*/ 	.byte	0x02, 0x4c
        /*0022*/ 	.byte	0x01
	.zero		1


	//----- nvinfo : EIATTR_ANNOTATIONS
	.align		4
        /*0024*/ 	.byte	0x04, 0x55
        /*0026*/ 	.short	(.L_22 - .L_21)


	//   ....[0]....
.L_21:
        /*0028*/ 	.word	0x00000001
        /*002c*/ 	.byte	0xd0, 0x07, 0x00, 0x00, 0x01, 0x00, 0x00, 0x00, 0xd0, 0x0e, 0x00, 0x00, 0x01, 0x00, 0x00, 0x00
        /* <DEDUP_REMOVED lines=208> */
        /*0d3c*/ 	.byte	0xd0, 0x06, 0x01, 0x00, 0x01, 0x00, 0x00, 0x00, 0x20, 0x07, 0x01, 0x00


	//----- nvinfo : EIATTR_MERCURY_ISA_VERSION
	.align		4
.L_22:
        /*0d48*/ 	.byte	0x03, 0x5f
        /*0d4a*/ 	.short	0x0101


	//----- nvinfo : EIATTR_INT_WARP_WIDE_INSTR_OFFSETS
	.align		4
        /*0d4c*/ 	.byte	0x04, 0x31
        /*0d4e*/ 	.short	(.L_24 - .L_23)


	//   ....[0]....
.L_23:
        /*0d50*/ 	.word	0x00000690


	//   ....[1]....
        /*0d54*/ 	.word	0x000006a0


	//   ....[2]....
        /*0d58*/ 	.word	0x000006e0


	//   ....[3]....
        /*0d5c*/ 	.word	0x00000710


	//   ....[4]....
        /*0d60*/ 	.word	0x00000720


	//   ....[5]....
        /*0d64*/ 	.word	0x00000760


	//   ....[6]....
        /*0d68*/ 	.word	0x00000890


	//   ....[7]....
        /*0d6c*/ 	.word	0x000008c0


	//   ....[8]....
        /*0d70*/ 	.word	0x000056a0


	//----- nvinfo : EIATTR_COOP_GROUP_MASK_REGIDS
	.align		4
.L_24:
        /*0d74*/ 	.byte	0x04, 0x29
        /*0d76*/ 	.short	(.L_26 - .L_25)


	//   ....[0]....
.L_25:
        /*0d78*/ 	.word	0xffffffff


	//   ....[1]....
        /*0d7c*/ 	.word	0xffffffff


	//   ....[2]....
        /*0d80*/ 	.word	0xffffffff


	//   ....[3]....
        /*0d84*/ 	.word	0xffffffff


	//   ....[4]....
        /*0d88*/ 	.word	0xffffffff


	//   ....[5]....
        /*0d8c*/ 	.word	0xffffffff


	//   ....[6]....
        /*0d90*/ 	.word	0xffffffff


	//----- nvinfo : EIATTR_COOP_GROUP_INSTR_OFFSETS
	.align		4
.L_26:
        /*0d94*/ 	.byte	0x04, 0x28
        /*0d96*/ 	.short	(.L_28 - .L_27)


	//   ....[0]....
.L_27:
        /*0d98*/ 	.word	0x00000070


	//   ....[1]....
        /*0d9c*/ 	.word	0x00000090


	//   ....[2]....
        /*0da0*/ 	.word	0x00000190


	//   ....[3]....
        /*0da4*/ 	.word	0x000004c0


	//   ....[4]....
        /*0da8*/ 	.word	0x00000510


	//   ....[5]....
        /*0dac*/ 	.word	0x000005d0


	//   ....[6]....
        /*0db0*/ 	.word	0x00000a20


	//----- nvinfo : EIATTR_REG_RECONFIG
	.align		4
.L_28:
        /*0db4*/ 	.byte	0x01, 0x54
	.zero		2


	//----- nvinfo : EIATTR_MBARRIER_INSTR_OFFSETS
	.align		4
        /*0db8*/ 	.byte	0x04, 0x39
        /*0dba*/ 	.short	(.L_30 - .L_29)


	//   ....[0]....
.L_29:
        /*0dbc*/ 	.word	0x00000330
        /*0dc0*/ 	.word	0x000000ff
        /*0dc4*/ 	.word	0x00000000
        /*0dc8*/ 	.short	0x0100
        /*0dca*/ 	.byte	0x07
	.zero		1


	//   ....[1]....
        /*0dcc*/ 	.word	0x00000340
        /*0dd0*/ 	.word	0x000000ff
        /*0dd4*/ 	.word	0x00000058
        /*0dd8*/ 	.short	0x0100
        /*0dda*/ 	.byte	0x07
	.zero		1


	//   ....[2]....
        /*0ddc*/ 	.word	0x00000350
        /*0de0*/ 	.word	0x000000ff
        /*0de4*/ 	.word	0x00000008
        /*0de8*/ 	.short	0x0100
        /*0dea*/ 	.byte	0x07
	.zero		1


	//   ....[3]....
        /*0dec*/ 	.word	0x00000360
        /*0df0*/ 	.word	0x000000ff
        /*0df4*/ 	.word	0x00000060
        /*0df8*/ 	.short	0x0100
        /*0dfa*/ 	.byte	0x07
	.zero		1


	//   ....[4]....
        /*0dfc*/ 	.word	0x00000370
        /*0e00*/ 	.word	0x000000ff
        /*0e04*/ 	.word	0x00000010
        /*0e08*/ 	.short	0x0100
        /*0e0a*/ 	.byte	0x07
	.zero		1


	//   ....[5]....
        /*0e0c*/ 	.word	0x00000380
        /*0e10*/ 	.word	0x000000ff
        /*0e14*/ 	.word	0x00000068
        /*0e18*/ 	.short	0x0100
        /*0e1a*/ 	.byte	0x07
	.zero		1


	//   ....[6]....
        /*0e1c*/ 	.word	0x00000390
        /*0e20*/ 	.word	0x000000ff
        /*0e24*/ 	.word	0x00000018
        /*0e28*/ 	.short	0x0100
        /*0e2a*/ 	.byte	0x07
	.zero		1


	//   ....[7]....
        /*0e2c*/ 	.word	0x000003a0
        /*0e30*/ 	.word	0x000000ff
        /*0e34*/ 	.word	0x00000070
        /*0e38*/ 	.short	0x0100
        /*0e3a*/ 	.byte	0x07
	.zero		1


	//   ....[8]....
        /*0e3c*/ 	.word	0x000003b0
        /*0e40*/ 	.word	0x000000ff
        /*0e44*/ 	.word	0x00000020
        /*0e48*/ 	.short	0x0100
        /*0e4a*/ 	.byte	0x07
	.zero		1


	//   ....[9]....
        /*0e4c*/ 	.word	0x000003c0
        /*0e50*/ 	.word	0x000000ff
        /*0e54*/ 	.word	0x00000078
        /*0e58*/ 	.short	0x0100
        /*0e5a*/ 	.byte	0x07
	.zero		1


	//   ....[10]....
        /*0e5c*/ 	.word	0x000003d0
        /*0e60*/ 	.word	0x000000ff
        /*0e64*/ 	.word	0x00000028
        /*0e68*/ 	.short	0x0100
        /*0e6a*/ 	.byte	0x07
	.zero		1


	//   ....[11]....
        /*0e6c*/ 	.word	0x000003e0
        /*0e70*/ 	.word	0x000000ff
        /*0e74*/ 	.word	0x00000080
        /*0e78*/ 	.short	0x0100
        /*0e7a*/ 	.byte	0x07
	.zero		1


	//   ....[12]....
        /*0e7c*/ 	.word	0x000003f0
        /*0e80*/ 	.word	0x000000ff
        /*0e84*/ 	.word	0x00000030
        /*0e88*/ 	.short	0x0100
        /*0e8a*/ 	.byte	0x07
	.zero		1


	//   ....[13]....
        /*0e8c*/ 	.word	0x00000400
        /*0e90*/ 	.word	0x000000ff
        /*0e94*/ 	.word	0x00000088
        /*0e98*/ 	.short	0x0100
        /*0e9a*/ 	.byte	0x07
	.zero		1


	//   ....[14]....
        /*0e9c*/ 	.word	0x00000410
        /*0ea0*/ 	.word	0x000000ff
        /*0ea4*/ 	.word	0x00000038
        /*0ea8*/ 	.short	0x0100
        /*0eaa*/ 	.byte	0x07
	.zero		1


	//   ....[15]....
        /*0eac*/ 	.word	0x00000420
        /*0eb0*/ 	.word	0x000000ff
        /*0eb4*/ 	.word	0x00000090
        /*0eb8*/ 	.short	0x0100
        /*0eba*/ 	.byte	0x07
	.zero		1


	//   ....[16]....
        /*0ebc*/ 	.word	0x00000430
        /*0ec0*/ 	.word	0x000000ff
        /*0ec4*/ 	.word	0x00000040
        /*0ec8*/ 	.short	0x0100
        /*0eca*/ 	.byte	0x07
	.zero		1


	//   ....[17]....
        /*0ecc*/ 	.word	0x00000440
        /*0ed0*/ 	.word	0x000000ff
        /*0ed4*/ 	.word	0x00000098
        /*0ed8*/ 	.short	0x0100
        /*0eda*/ 	.byte	0x07
	.zero		1


	//   ....[18]....
        /*0edc*/ 	.word	0x00000450
        /*0ee0*/ 	.word	0x000000ff
        /*0ee4*/ 	.word	0x00000048
        /*0ee8*/ 	.short	0x0100
        /*0eea*/ 	.byte	0x07
	.zero		1


	//   ....[19]....
        /*0eec*/ 	.word	0x00000460
        /*0ef0*/ 	.word	0x000000ff
        /*0ef4*/ 	.word	0x000000a0
        /*0ef8*/ 	.short	0x0100
        /*0efa*/ 	.byte	0x07
	.zero		1


	//   ....[20]....
        /*0efc*/ 	.word	0x00000470
        /*0f00*/ 	.word	0x000000ff
        /*0f04*/ 	.word	0x00000050
        /*0f08*/ 	.short	0x0100
        /*0f0a*/ 	.byte	0x07
	.zero		1


	//   ....[21]....
        /*0f0c*/ 	.word	0x00000480
        /*0f10*/ 	.word	0x000000ff
        /*0f14*/ 	.word	0x000000a8
        /*0f18*/ 	.short	0x0100
        /*0f1a*/ 	.byte	0x07
	.zero		1


	//   ....[22]....
        /*0f1c*/ 	.word	0x00000900
        /*0f20*/ 	.word	0x000000ff
        /*0f24*/ 	.word	0x000000e0
        /*0f28*/ 	.short	0x0100
        /*0f2a*/ 	.byte	0x07
	.zero		1


	//   ....[23]....
        /*0f2c*/ 	.word	0x00000960
        /*0f30*/ 	.word	0x000000ff
        /*0f34*/ 	.word	0x000000e8
        /*0f38*/ 	.short	0x0100
        /*0f3a*/ 	.byte	0x07
	.zero		1


	//   ....[24]....
        /*0f3c*/ 	.word	0x000009a0
        /*0f40*/ 	.word	0x000000ff
        /*0f44*/ 	.word	0x000000c0
        /*0f48*/ 	.short	0x0100
        /*0f4a*/ 	.byte	0x0a
	.zero		1


	//   ....[25]....
        /*0f4c*/ 	.word	0x000009b0
        /*0f50*/ 	.word	0x000000ff
        /*0f54*/ 	.word	0x000000c8
        /*0f58*/ 	.short	0x0100
        /*0f5a*/ 	.byte	0x0a
	.zero		1


	//   ....[26]....
        /*0f5c*/ 	.word	0x000009c0
        /*0f60*/ 	.word	0x000000ff
        /*0f64*/ 	.word	0x000000d0
        /*0f68*/ 	.short	0x0100
        /*0f6a*/ 	.byte	0x0a
	.zero		1


	//   ....[27]....
        /*0f6c*/ 	.word	0x000009d0
        /*0f70*/ 	.word	0x000000ff
        /*0f74*/ 	.word	0x000000d8
        /*0f78*/ 	.short	0x0100
        /*0f7a*/ 	.byte	0x0a
	.zero		1


	//   ....[28]....
        /*0f7c*/ 	.word	0x00001880
        /*0f80*/ 	.word	0x000000ff
        /*0f84*/ 	.word	0xfffffff8
        /*0f88*/ 	.short	0x010a
        /*0f8a*/ 	.byte	0x11
	.zero		1


	//   ....[29]....
        /*0f8c*/ 	.word	0x00002260
        /*0f90*/ 	.word	0x000000ff
        /*0f94*/ 	.word	0x00000000
        /*0f98*/ 	.short	0x010a
        /*0f9a*/ 	.byte	0x06
	.zero		1


	//   ....[30]....
        /*0f9c*/ 	.word	0x000022a0
        /*0fa0*/ 	.word	0x000000ff
        /*0fa4*/ 	.word	0x00000000
        /*0fa8*/ 	.short	0x010a
        /*0faa*/ 	.byte	0x06
	.zero		1


	//   ....[31]....
        /*0fac*/ 	.word	0x00003480
        /*0fb0*/ 	.word	0x000000ff
        /*0fb4*/ 	.word	0x00000000
        /*0fb8*/ 	.short	0x010a
        /*0fba*/ 	.byte	0x09
	.zero		1


	//   ....[32]....
        /*0fbc*/ 	.word	0x000034c0
        /*0fc0*/ 	.word	0x000000ff
        /*0fc4*/ 	.word	0x00000000
        /*0fc8*/ 	.short	0x010a
        /*0fca*/ 	.byte	0x09
	.zero		1


	//   ....[33]....
        /*0fcc*/ 	.word	0x00004550
        /*0fd0*/ 	.word	0x000000e5
        /*0fd4*/ 	.word	0x00000000
        /*0fd8*/ 	.short	0x0101
        /*0fda*/ 	.byte	0x3f
	.zero		1


	//   ....[34]....
        /*0fdc*/ 	.word	0x00005600
        /*0fe0*/ 	.word	0x000000e3
        /*0fe4*/ 	.word	0x00000000
        /*0fe8*/ 	.short	0x0101
        /*0fea*/ 	.byte	0x1d
	.zero		1


	//   ....[35]....
        /*0fec*/ 	.word	0x00005760
        /*0ff0*/ 	.word	0x00000018
        /*0ff4*/ 	.word	0x00000000
        /*0ff8*/ 	.short	0x0101
        /*0ffa*/ 	.byte	0x3f
	.zero		1


	//   ....[36]....
        /*0ffc*/ 	.word	0x00005810
        /*1000*/ 	.word	0x000000ff
        /*1004*/ 	.word	0x00000008
        /*1008*/ 	.short	0x010a
        /*100a*/ 	.byte	0x11
	.zero		1


	//   ....[37]....
        /*100c*/ 	.word	0x0000ea00
        /*1010*/ 	.word	0x00000003
        /*1014*/ 	.word	0x00000000
        /*1018*/ 	.short	0x0101
        /*101a*/ 	.byte	0x1d
	.zero		1


	//   ....[38]....
        /*101c*/ 	.word	0x0000f440
        /*1020*/ 	.word	0x0000000b
        /*1024*/ 	.word	0x00000058
        /*1028*/ 	.short	0x010a
        /*102a*/ 	.byte	0x3f
	.zero		1


	//   ....[39]....
        /*102c*/ 	.word	0x0000f810
        /*1030*/ 	.word	0x00000005
        /*1034*/ 	.word	0x000000e8
        /*1038*/ 	.short	0x0101
        /*103a*/ 	.byte	0x3f
	.zero		1


	//   ....[40]....
        /*103c*/ 	.word	0x00010020
        /*1040*/ 	.word	0x00000007
        /*1044*/ 	.word	0x00000000
        /*1048*/ 	.short	0x010a
        /*104a*/ 	.byte	0x3f
	.zero		1


	//   ....[41]....
        /*104c*/ 	.word	0x000100a0
        /*1050*/ 	.word	0x00000008
        /*1054*/ 	.word	0x00000000
        /*1058*/ 	.short	0x010a
        /*105a*/ 	.byte	0x3f
	.zero		1


	//   ....[42]....
        /*105c*/ 	.word	0x00010130
        /*1060*/ 	.word	0x00000009
        /*1064*/ 	.word	0x00000000
        /*1068*/ 	.short	0x010a
        /*106a*/ 	.byte	0x3f
	.zero		1


	//   ....[43]....
        /*106c*/ 	.word	0x000101c0
        /*1070*/ 	.word	0x00000008
        /*1074*/ 	.word	0x00000000
        /*1078*/ 	.short	0x010a
        /*107a*/ 	.byte	0x3f
	.zero		1


	//   ....[44]....
        /*107c*/ 	.word	0x00010250
        /*1080*/ 	.word	0x00000009
        /*1084*/ 	.word	0x00000000
        /*1088*/ 	.short	0x010a
        /*108a*/ 	.byte	0x3f
	.zero		1


	//   ....[45]....
        /*108c*/ 	.word	0x000102e0
        /*1090*/ 	.word	0x00000008
        /*1094*/ 	.word	0x00000000
        /*1098*/ 	.short	0x010a
        /*109a*/ 	.byte	0x3f
	.zero		1


	//   ....[46]....
        /*109c*/ 	.word	0x00010370
        /*10a0*/ 	.word	0x00000009
        /*10a4*/ 	.word	0x00000000
        /*10a8*/ 	.short	0x010a
        /*10aa*/ 	.byte	0x3f
	.zero		1


	//   ....[47]....
        /*10ac*/ 	.word	0x00010400
        /*10b0*/ 	.word	0x00000008
        /*10b4*/ 	.word	0x00000000
        /*10b8*/ 	.short	0x010a
        /*10ba*/ 	.byte	0x3f
	.zero		1


	//   ....[48]....
        /*10bc*/ 	.word	0x00010490
        /*10c0*/ 	.word	0x00000009
        /*10c4*/ 	.word	0x00000000
        /*10c8*/ 	.short	0x010a
        /*10ca*/ 	.byte	0x3f
	.zero		1


	//   ....[49]....
        /*10cc*/ 	.word	0x00010520
        /*10d0*/ 	.word	0x00000006
        /*10d4*/ 	.word	0x00000000
        /*10d8*/ 	.short	0x010a
        /*10da*/ 	.byte	0x3f
	.zero		1


	//   ....[50]....
        /*10dc*/ 	.word	0x000105b0
        /*10e0*/ 	.word	0x00000003
        /*10e4*/ 	.word	0x00000000
        /*10e8*/ 	.short	0x010a
        /*10ea*/ 	.byte	0x3f
	.zero		1


	//   ....[51]....
        /*10ec*/ 	.word	0x00010620
        /*10f0*/ 	.word	0x00000003
        /*10f4*/ 	.word	0xfffffff8
        /*10f8*/ 	.short	0x010a
        /*10fa*/ 	.byte	0x3f
	.zero		1


	//   ....[52]....
        /*10fc*/ 	.word	0x00010680
        /*1100*/ 	.word	0x00000003
        /*1104*/ 	.word	0x00000000
        /*1108*/ 	.short	0x010a
        /*110a*/ 	.byte	0x3f
	.zero		1


	//   ....[53]....
        /*110c*/ 	.word	0x000106f0
        /*1110*/ 	.word	0x00000000
        /*1114*/ 	.word	0x00000000
        /*1118*/ 	.short	0x010a
        /*111a*/ 	.byte	0x3f
	.zero		1


	//   ....[54]....
        /*111c*/ 	.word	0x00010760
        /*1120*/ 	.word	0x00000019
        /*1124*/ 	.word	0x00000008
        /*1128*/ 	.short	0x010a
        /*112a*/ 	.byte	0x3f
	.zero		1


	//   ....[55]....
        /*112c*/ 	.word	0x00010830
        /*1130*/ 	.word	0x0000000b
        /*1134*/ 	.word	0x00000058
        /*1138*/ 	.short	0x010a
        /*113a*/ 	.byte	0x3f
	.zero		1


	//   ....[56]....
        /*113c*/ 	.word	0x00010910
        /*1140*/ 	.word	0x00000007
        /*1144*/ 	.word	0x00000000
        /*1148*/ 	.short	0x010a
        /*114a*/ 	.byte	0x3f
	.zero		1


	//   ....[57]....
        /*114c*/ 	.word	0x00010960
        /*1150*/ 	.word	0x00000008
        /*1154*/ 	.word	0x00000000
        /*1158*/ 	.short	0x010a
        /*115a*/ 	.byte	0x3f
	.zero		1


	//   ....[58]....
        /*115c*/ 	.word	0x000109b0
        /*1160*/ 	.word	0x00000009
        /*1164*/ 	.word	0x00000000
        /*1168*/ 	.short	0x010a
        /*116a*/ 	.byte	0x3f
	.zero		1


	//   ....[59]....
        /*116c*/ 	.word	0x00010a00
        /*1170*/ 	.word	0x00000008
        /*1174*/ 	.word	0x00000000
        /*1178*/ 	.short	0x010a
        /*117a*/ 	.byte	0x3f
	.zero		1


	//   ....[60]....
        /*117c*/ 	.word	0x00010a50
        /*1180*/ 	.word	0x00000009
        /*1184*/ 	.word	0x00000000
        /*1188*/ 	.short	0x010a
        /*118a*/ 	.byte	0x3f
	.zero		1


	//   ....[61]....
        /*118c*/ 	.word	0x00010aa0
        /*1190*/ 	.word	0x00000008
        /*1194*/ 	.word	0x00000000
        /*1198*/ 	.short	0x010a
        /*119a*/ 	.byte	0x3f
	.zero		1


	//   ....[62]....
        /*119c*/ 	.word	0x00010af0
        /*11a0*/ 	.word	0x00000009
        /*11a4*/ 	.word	0x00000000
        /*11a8*/ 	.short	0x010a
        /*11aa*/ 	.byte	0x3f
	.zero		1


	//   ....[63]....
        /*11ac*/ 	.word	0x00010b40
        /*11b0*/ 	.word	0x00000008
        /*11b4*/ 	.word	0x00000000
        /*11b8*/ 	.short	0x010a
        /*11ba*/ 	.byte	0x3f
	.zero		1


	//   ....[64]....
        /*11bc*/ 	.word	0x00010b90
        /*11c0*/ 	.word	0x00000009
        /*11c4*/ 	.word	0x00000000
        /*11c8*/ 	.short	0x010a
        /*11ca*/ 	.byte	0x3f
	.zero		1


	//   ....[65]....
        /*11cc*/ 	.word	0x00010be0
        /*11d0*/ 	.word	0x00000006
        /*11d4*/ 	.word	0x00000000
        /*11d8*/ 	.short	0x010a
        /*11da*/ 	.byte	0x3f
	.zero		1


	//----- nvinfo : EIATTR_NUM_MBARRIERS
	.align		4
.L_30:
        /*11dc*/ 	.byte	0x03, 0x38
        /*11de*/ 	.short	0x001c


	//----- nvinfo : EIATTR_EXIT_INSTR_OFFSETS
	.align		4
        /*11e0*/ 	.byte	0x04, 0x1c
        /*11e2*/ 	.short	(.L_32 - .L_31)


	//   ....[0]....
.L_31:
        /*11e4*/ 	.word	0x000015c0


	//   ....[1]....
        /*11e8*/ 	.word	0x00001620


	//   ....[2]....
        /*11ec*/ 	.word	0x0000f110


	//   ....[3]....
        /*11f0*/ 	.word	0x0000f140


	//   ....[4]....
        /*11f4*/ 	.word	0x00010600


	//----- nvinfo : EIATTR_MAX_THREADS
	.align		4
.L_32:
        /*11f8*/ 	.byte	0x04, 0x05
        /*11fa*/ 	.short	(.L_34 - .L_33)
.L_33:
        /*11fc*/ 	.word	0x00000180
        /*1200*/ 	.word	0x00000001
        /*1204*/ 	.word	0x00000001


	//----- nvinfo : EIATTR_CRS_STACK_SIZE
	.align		4
.L_34:
        /*1208*/ 	.byte	0x04, 0x1e
        /*120a*/ 	.short	(.L_36 - .L_35)
.L_35:
        /*120c*/ 	.word	0x00000000


	//----- nvinfo : EIATTR_CBANK_PARAM_SIZE
	.align		4
.L_36:
        /*1210*/ 	.byte	0x03, 0x19
        /*1212*/ 	.short	0x0470


	//----- nvinfo : EIATTR_PARAM_CBANK
	.align		4
        /*1214*/ 	.byte	0x04, 0x0a
        /*1216*/ 	.short	(.L_38 - .L_37)
	.align		4
.L_37:
        /*1218*/ 	.word	index@(.nv.constant0._ZN7cutlass13device_kernelINS_4gemm6kernel13GemmUniversalIN4cute5tupleIJiiiiEEENS1_10collective13CollectiveMmaINS1_37MainloopSm90TmaGmmaWarpSpecializedFP8ILi11ENS5_IJNS4_1CILi1EEENSA_ILi8EEESB_EEENS1_32KernelTmaWarpSpecializedPingpongEEENS5_IJNSA_ILi64EEENSA_ILi256EEESG_EEENS_12float_e5m2_tENS5_IJlSB_lEEESJ_SK_NS4_8TiledMMAINS4_8MMA_AtomIJNS4_4SM904GMMA31MMA_64x256x32_F32E5M2E5M2_SS_TNILNSO_7ScaleInE1ELSQ_1EEEEEENS4_6LayoutINS5_IJSB_SB_SB_EEENS5_IJNSA_ILi0EEESV_SV_EEEEENS5_IJNS4_10UnderscoreESY_SY_EEEEENS4_23SM90_TMA_LOAD_MULTICASTENS4_14ComposedLayoutINS4_7SwizzleILi2ELi4ELi3EEENS4_18smem_ptr_flag_bitsILi8EEENST_INS5_IJSC_SG_EEENS5_IJSG_SB_EEEEEEEvNS4_8identityENS4_13SM90_TMA_LOADES1A_vS1B_EENS_8epilogue10collective6detail29Sm90TmaWarpSpecializedAdapterINS1F_15DefaultEpilogueISJ_SK_SK_NS1E_6thread17LinearCombinationISJ_Li1EffLNS1J_9ScaleType4KindE0ELNS_15FloatRoundStyleE2ESJ_EENS1_15EpilogueDefaultEEEEEvvEEEEvNT_6ParamsE)
        /*121c*/ 	.short	0x0210
        /*121e*/ 	.short	0x0470


	//----- nvinfo : EIATTR_SW_WAR
	.align		4
.L_38:
        /*1220*/ 	.byte	0x04, 0x36
        /*1222*/ 	.short	(.L_40 - .L_39)
.L_39:
        /*1224*/ 	.word	0x00000008
.L_40:


//--------------------- .nv.callgraph             --------------------------
	.section	.nv.callgraph,"",@"SHT_CUDA_CALLGRAPH"
	.align	4
	.sectionentsize	8
	.align		4
        /*0000*/ 	.word	0x00000000
	.align		4
        /*0004*/ 	.word	0xffffffff
	.align		4
        /*0008*/ 	.word	0x00000000
	.align		4
        /*000c*/ 	.word	0xfffffffe
	.align		4
        /*0010*/ 	.word	0x00000000
	.align		4
        /*0014*/ 	.word	0xfffffffd
	.align		4
        /*0018*/ 	.word	0x00000000
	.align		4
        /*001c*/ 	.word	0xfffffffc


//--------------------- .nv.constant4             --------------------------
	.section	.nv.constant4,"a",@progbits
	.align	8
	.align		8
.nv.constant4:
        /*0000*/ 	.dword	_ZN40_INTERNAL_680361b2_4_k_cu_36296543_245824cuda3std3__45__cpo5beginE
	.align		8
        /*0008*/ 	.dword	_ZN40_INTERNAL_680361b2_4_k_cu_36296543_245824cuda3std3__45__cpo3endE
	.align		8
        /*0010*/ 	.dword	_ZN40_INTERNAL_680361b2_4_k_cu_36296543_245824cuda3std3__45__cpo6cbeginE
	.align		8
        /*0018*/ 	.dword	_ZN40_INTERNAL_680361b2_4_k_cu_36296543_245824cuda3std3__45__cpo4cendE
	.align		8
        /*0020*/ 	.dword	_ZN40_INTERNAL_680361b2_4_k_cu_36296543_245824cuda3std3__442_GLOBAL__N__680361b2_4_k_cu_36296543_245826ignoreE
	.align		8
        /*0028*/ 	.dword	_ZN40_INTERNAL_680361b2_4_k_cu_36296543_245824cuda3std3__419piecewise_constructE
	.align		8
        /*0030*/ 	.dword	_ZN40_INTERNAL_680361b2_4_k_cu_36296543_245824cuda3std3__48in_placeE
	.align		8
        /*0038*/ 	.dword	_ZN40_INTERNAL_680361b2_4_k_cu_36296543_245824cuda3std6ranges3__45__cpo4swapE
	.align		8
        /*0040*/ 	.dword	_ZN40_INTERNAL_680361b2_4_k_cu_36296543_245824cuda3std6ranges3__45__cpo9iter_moveE
	.align		8
        /*0048*/ 	.dword	_ZN40_INTERNAL_680361b2_4_k_cu_36296543_245824cute7productE
	.align		8
        /*0050*/ 	.dword	_ZN40_INTERNAL_680361b2_4_k_cu_36296543_245824cute1_E


//--------------------- .text._ZN7cutlass13device_kernelINS_4gemm6kernel13GemmUniversalIN4cute5tupleIJiiiiEEENS1_10collective13CollectiveMmaINS1_37MainloopSm90TmaGmmaWarpSpecializedFP8ILi11ENS5_IJNS4_1CILi1EEENSA_ILi8EEESB_EEENS1_32KernelTmaWarpSpecializedPingpongEEENS5_IJNSA_ILi64EEENSA_ILi256EEESG_EEENS_12float_e5m2_tENS5_IJlSB_lEEESJ_SK_NS4_8TiledMMAINS4_8MMA_AtomIJNS4_4SM904GMMA31MMA_64x256x32_F32E5M2E5M2_SS_TNILNSO_7ScaleInE1ELSQ_1EEEEEENS4_6LayoutINS5_IJSB_SB_SB_EEENS5_IJNSA_ILi0EEESV_SV_EEEEENS5_IJNS4_10UnderscoreESY_SY_EEEEENS4_23SM90_TMA_LOAD_MULTICASTENS4_14ComposedLayoutINS4_7SwizzleILi2ELi4ELi3EEENS4_18smem_ptr_flag_bitsILi8EEENST_INS5_IJSC_SG_EEENS5_IJSG_SB_EEEEEEEvNS4_8identityENS4_13SM90_TMA_LOADES1A_vS1B_EENS_8epilogue10collective6detail29Sm90TmaWarpSpecializedAdapterINS1F_15DefaultEpilogueISJ_SK_SK_NS1E_6thread17LinearCombinationISJ_Li1EffLNS1J_9ScaleType4KindE0ELNS_15FloatRoundStyleE2ESJ_EENS1_15EpilogueDefaultEEEEEvvEEEEvNT_6ParamsE --------------------------
	.section	.text._ZN7cutlass13device_kernelINS_4gemm6kernel13GemmUniversalIN4cute5tupleIJiiiiEEENS1_10collective13CollectiveMmaINS1_37MainloopSm90TmaGmmaWarpSpecializedFP8ILi11ENS5_IJNS4_1CILi1EEENSA_ILi8EEESB_EEENS1_32KernelTmaWarpSpecializedPingpongEEENS5_IJNSA_ILi64EEENSA_ILi256EEESG_EEENS_12float_e5m2_tENS5_IJlSB_lEEESJ_SK_NS4_8TiledMMAINS4_8MMA_AtomIJNS4_4SM904GMMA31MMA_64x256x32_F32E5M2E5M2_SS_TNILNSO_7ScaleInE1ELSQ_1EEEEEENS4_6LayoutINS5_IJSB_SB_SB_EEENS5_IJNSA_ILi0EEESV_SV_EEEEENS5_IJNS4_10UnderscoreESY_SY_EEEEENS4_23SM90_TMA_LOAD_MULTICASTENS4_14ComposedLayoutINS4_7SwizzleILi2ELi4ELi3EEENS4_18smem_ptr_flag_bitsILi8EEENST_INS5_IJSC_SG_EEENS5_IJSG_SB_EEEEEEEvNS4_8identityENS4_13SM90_TMA_LOADES1A_vS1B_EENS_8epilogue10collective6detail29Sm90TmaWarpSpecializedAdapterINS1F_15DefaultEpilogueISJ_SK_SK_NS1E_6thread17LinearCombinationISJ_Li1EffLNS1J_9ScaleType4KindE0ELNS_15FloatRoundStyleE2ESJ_EENS1_15EpilogueDefaultEEEEEvvEEEEvNT_6ParamsE,"ax",@progbits
	.align	128
.text._ZN7cutlass13device_kernelINS_4gemm6kernel13GemmUniversalIN4cute5tupleIJiiiiEEENS1_10collective13CollectiveMmaINS1_37MainloopSm90TmaGmmaWarpSpecializedFP8ILi11ENS5_IJNS4_1CILi1EEENSA_ILi8EEESB_EEENS1_32KernelTmaWarpSpecializedPingpongEEENS5_IJNSA_ILi64EEENSA_ILi256EEESG_EEENS_12float_e5m2_tENS5_IJlSB_lEEESJ_SK_NS4_8TiledMMAINS4_8MMA_AtomIJNS4_4SM904GMMA31MMA_64x256x32_F32E5M2E5M2_SS_TNILNSO_7ScaleInE1ELSQ_1EEEEEENS4_6LayoutINS5_IJSB_SB_SB_EEENS5_IJNSA_ILi0EEESV_SV_EEEEENS5_IJNS4_10UnderscoreESY_SY_EEEEENS4_23SM90_TMA_LOAD_MULTICASTENS4_14ComposedLayoutINS4_7SwizzleILi2ELi4ELi3EEENS4_18smem_ptr_flag_bitsILi8EEENST_INS5_IJSC_SG_EEENS5_IJSG_SB_EEEEEEEvNS4_8identityENS4_13SM90_TMA_LOADES1A_vS1B_EENS_8epilogue10collective6detail29Sm90TmaWarpSpecializedAdapterINS1F_15DefaultEpilogueISJ_SK_SK_NS1E_6thread17LinearCombinationISJ_Li1EffLNS1J_9ScaleType4KindE0ELNS_15FloatRoundStyleE2ESJ_EENS1_15EpilogueDefaultEEEEEvvEEEEvNT_6ParamsE:
        .type           _ZN7cutlass13device_kernelINS_4gemm6kernel13GemmUniversalIN4cute5tupleIJiiiiEEENS1_10collective13CollectiveMmaINS1_37MainloopSm90TmaGmmaWarpSpecializedFP8ILi11ENS5_IJNS4_1CILi1EEENSA_ILi8EEESB_EEENS1_32KernelTmaWarpSpecializedPingpongEEENS5_IJNSA_ILi64EEENSA_ILi256EEESG_EEENS_12float_e5m2_tENS5_IJlSB_lEEESJ_SK_NS4_8TiledMMAINS4_8MMA_AtomIJNS4_4SM904GMMA31MMA_64x256x32_F32E5M2E5M2_SS_TNILNSO_7ScaleInE1ELSQ_1EEEEEENS4_6LayoutINS5_IJSB_SB_SB_EEENS5_IJNSA_ILi0EEESV_SV_EEEEENS5_IJNS4_10UnderscoreESY_SY_EEEEENS4_23SM90_TMA_LOAD_MULTICASTENS4_14ComposedLayoutINS4_7SwizzleILi2ELi4ELi3EEENS4_18smem_ptr_flag_bitsILi8EEENST_INS5_IJSC_SG_EEENS5_IJSG_SB_EEEEEEEvNS4_8identityENS4_13SM90_TMA_LOADES1A_vS1B_EENS_8epilogue10collective6detail29Sm90TmaWarpSpecializedAdapterINS1F_15DefaultEpilogueISJ_SK_SK_NS1E_6thread17LinearCombinationISJ_Li1EffLNS1J_9ScaleType4KindE0ELNS_15FloatRoundStyleE2ESJ_EENS1_15EpilogueDefaultEEEEEvvEEEEvNT_6ParamsE,@function
        .size           _ZN7cutlass13device_kernelINS_4gemm6kernel13GemmUniversalIN4cute5tupleIJiiiiEEENS1_10collective13CollectiveMmaINS1_37MainloopSm90TmaGmmaWarpSpecializedFP8ILi11ENS5_IJNS4_1CILi1EEENSA_ILi8EEESB_EEENS1_32KernelTmaWarpSpecializedPingpongEEENS5_IJNSA_ILi64EEENSA_ILi256EEESG_EEENS_12float_e5m2_tENS5_IJlSB_lEEESJ_SK_NS4_8TiledMMAINS4_8MMA_AtomIJNS4_4SM904GMMA31MMA_64x256x32_F32E5M2E5M2_SS_TNILNSO_7ScaleInE1ELSQ_1EEEEEENS4_6LayoutINS5_IJSB_SB_SB_EEENS5_IJNSA_ILi0EEESV_SV_EEEEENS5_IJNS4_10UnderscoreESY_SY_EEEEENS4_23SM90_TMA_LOAD_MULTICASTENS4_14ComposedLayoutINS4_7SwizzleILi2ELi4ELi3EEENS4_18smem_ptr_flag_bitsILi8EEENST_INS5_IJSC_SG_EEENS5_IJSG_SB_EEEEEEEvNS4_8identityENS4_13SM90_TMA_LOADES1A_vS1B_EENS_8epilogue10collective6detail29Sm90TmaWarpSpecializedAdapterINS1F_15DefaultEpilogueISJ_SK_SK_NS1E_6thread17LinearCombinationISJ_Li1EffLNS1J_9ScaleType4KindE0ELNS_15FloatRoundStyleE2ESJ_EENS1_15EpilogueDefaultEEEEEvvEEEEvNT_6ParamsE,(.L_x_351 - _ZN7cutlass13device_kernelINS_4gemm6kernel13GemmUniversalIN4cute5tupleIJiiiiEEENS1_10collective13CollectiveMmaINS1_37MainloopSm90TmaGmmaWarpSpecializedFP8ILi11ENS5_IJNS4_1CILi1EEENSA_ILi8EEESB_EEENS1_32KernelTmaWarpSpecializedPingpongEEENS5_IJNSA_ILi64EEENSA_ILi256EEESG_EEENS_12float_e5m2_tENS5_IJlSB_lEEESJ_SK_NS4_8TiledMMAINS4_8MMA_AtomIJNS4_4SM904GMMA31MMA_64x256x32_F32E5M2E5M2_SS_TNILNSO_7ScaleInE1ELSQ_1EEEEEENS4_6LayoutINS5_IJSB_SB_SB_EEENS5_IJNSA_ILi0EEESV_SV_EEEEENS5_IJNS4_10UnderscoreESY_SY_EEEEENS4_23SM90_TMA_LOAD_MULTICASTENS4_14ComposedLayoutINS4_7SwizzleILi2ELi4ELi3EEENS4_18smem_ptr_flag_bitsILi8EEENST_INS5_IJSC_SG_EEENS5_IJSG_SB_EEEEEEEvNS4_8identityENS4_13SM90_TMA_LOADES1A_vS1B_EENS_8epilogue10collective6detail29Sm90TmaWarpSpecializedAdapterINS1F_15DefaultEpilogueISJ_SK_SK_NS1E_6thread17LinearCombinationISJ_Li1EffLNS1J_9ScaleType4KindE0ELNS_15FloatRoundStyleE2ESJ_EENS1_15EpilogueDefaultEEEEEvvEEEEvNT_6ParamsE)
        .other          _ZN7cutlass13device_kernelINS_4gemm6kernel13GemmUniversalIN4cute5tupleIJiiiiEEENS1_10collective13CollectiveMmaINS1_37MainloopSm90TmaGmmaWarpSpecializedFP8ILi11ENS5_IJNS4_1CILi1EEENSA_ILi8EEESB_EEENS1_32KernelTmaWarpSpecializedPingpongEEENS5_IJNSA_ILi64EEENSA_ILi256EEESG_EEENS_12float_e5m2_tENS5_IJlSB_lEEESJ_SK_NS4_8TiledMMAINS4_8MMA_AtomIJNS4_4SM904GMMA31MMA_64x256x32_F32E5M2E5M2_SS_TNILNSO_7ScaleInE1ELSQ_1EEEEEENS4_6LayoutINS5_IJSB_SB_SB_EEENS5_IJNSA_ILi0EEESV_SV_EEEEENS5_IJNS4_10UnderscoreESY_SY_EEEEENS4_23SM90_TMA_LOAD_MULTICASTENS4_14ComposedLayoutINS4_7SwizzleILi2ELi4ELi3EEENS4_18smem_ptr_flag_bitsILi8EEENST_INS5_IJSC_SG_EEENS5_IJSG_SB_EEEEEEEvNS4_8identityENS4_13SM90_TMA_LOADES1A_vS1B_EENS_8epilogue10collective6detail29Sm90TmaWarpSpecializedAdapterINS1F_15DefaultEpilogueISJ_SK_SK_NS1E_6thread17LinearCombinationISJ_Li1EffLNS1J_9ScaleType4KindE0ELNS_15FloatRoundStyleE2ESJ_EENS1_15EpilogueDefaultEEEEEvvEEEEvNT_6ParamsE,@"STO_CUDA_ENTRY STV_DEFAULT"
_ZN7cutlass13device_kernelINS_4gemm6kernel13GemmUniversalIN4cute5tupleIJiiiiEEENS1_10collective13CollectiveMmaINS1_37MainloopSm90TmaGmmaWarpSpecializedFP8ILi11ENS5_IJNS4_1CILi1EEENSA_ILi8EEESB_EEENS1_32KernelTmaWarpSpecializedPingpongEEENS5_IJNSA_ILi64EEENSA_ILi256EEESG_EEENS_12float_e5m2_tENS5_IJlSB_lEEESJ_SK_NS4_8TiledMMAINS4_8MMA_AtomIJNS4_4SM904GMMA31MMA_64x256x32_F32E5M2E5M2_SS_TNILNSO_7ScaleInE1ELSQ_1EEEEEENS4_6LayoutINS5_IJSB_SB_SB_EEENS5_IJNSA_ILi0EEESV_SV_EEEEENS5_IJNS4_10UnderscoreESY_SY_EEEEENS4_23SM90_TMA_LOAD_MULTICASTENS4_14ComposedLayoutINS4_7SwizzleILi2ELi4ELi3EEENS4_18smem_ptr_flag_bitsILi8EEENST_INS5_IJSC_SG_EEENS5_IJSG_SB_EEEEEEEvNS4_8identityENS4_13SM90_TMA_LOADES1A_vS1B_EENS_8epilogue10collective6detail29Sm90TmaWarpSpecializedAdapterINS1F_15DefaultEpilogueISJ_SK_SK_NS1E_6thread17LinearCombinationISJ_Li1EffLNS1J_9ScaleType4KindE0ELNS_15FloatRoundStyleE2ESJ_EENS1_15EpilogueDefaultEEEEEvvEEEEvNT_6ParamsE:
[----:B------:R-:W0:Y:S02]  /*0000*/  LDC R1, c[0x0][0x28] ;  /* 0x00000a00ff017b82 */ /* 0x000e240000000800 */
[----:B0-----:R-:W-:Y:S01]  /*0010*/  VIADD R1, R1, 0xfffffee8 ;  /* 0xfffffee801017836 */ /* 0x001fe20000000000 */
[----:B------:R-:W0:Y:S01]  /*0020*/  S2R R2, SR_TID.X ;  /* 0x0000000000027919 */ /* 0x000e220000002100 */
[----:B------:R-:W-:Y:S01]  /*0030*/  ELECT P0, URZ, PT ;  /* 0x00000000003f782f */ /* 0x000fe20003800000 */
[----:B------:R-:W-:Y:S01]  /*0040*/  BSSY B0, `(.L_x_0) ;  /* 0x0000014000007945 */ /* 0x000fe20003800000 */
[--C-:B0-----:R-:W-:Y:S02]  /*0050*/  SHF.R.U32.HI R0, RZ, 0x5, R2.reuse ;  /* 0x00000005ff007819 */ /* 0x101fe40000011602 */
[----:B------:R-:W-:-:S03]  /*0060*/  SHF.R.U32.HI R5, RZ, 0x7, R2 ;  /* 0x00000007ff057819 */ /* 0x000fc60000011602 */
[----:B------:R-:W0:Y:S02]  /*0070*/  SHFL.IDX PT, R3, R0, RZ, 0x1f ;  /* 0x00001fff00037589 */ /* 0x000e2400000e0000 */
[----:B0-----:R-:W-:Y:S02]  /*0080*/  R2UR UR6, R3 ;  /* 0x00000000030672ca */ /* 0x001fe400000e0000 */
[----:B------:R0:W1:Y:S11]  /*0090*/  SHFL.IDX PT, R3, R5, RZ, 0x1f ;  /* 0x00001fff05037589 */ /* 0x00007600000e0000 */
[----:B------:R-:W-:-:S02]  /*00a0*/  USHF.R.S32.HI UR4, URZ, 0x1f, UR6 ;  /* 0x0000001f3f047899 */ /* 0x000fc40008011406 */
[----:B------:R-:W-:Y:S02]  /*00b0*/  ISETP.NE.OR P0, PT, RZ, UR6, !P0 ;  /* 0x00000006ff007c0c */ /* 0x000fe4000c705670 */
[----:B------:R-:W-:-:S04]  /*00c0*/  ULEA.HI UR4, UR4, UR6, URZ, 0x2 ;  /* 0x0000000604047291 */ /* 0x000fc8000f8f103f */
[----:B------:R-:W-:-:S04]  /*00d0*/  ULOP3.LUT UR4, UR4, 0xfffffffc, URZ, 0xc0, !UPT ;  /* 0xfffffffc04047892 */ /* 0x000fc8000f8ec03f */
[----:B------:R-:W-:-:S03]  /*00e0*/  UIADD3 UR6, UR6, -UR4, URZ ;  /* 0x8000000406067290 */ /* 0x000fc6000fffe03f */
[----:B01----:R-:W-:Y:S09]  /*00f0*/  @P0 BRA `(.L_x_1) ;  /* 0x0000000000200947 */ /* 0x003ff20003800000 */
[----:B------:R-:W-:Y:S02]  /*0100*/  ULDC.64 UR4, c[0x0][0x198] ;  /* 0x0000660000047ab9 */ /* 0x000fe40000000a00 */
[----:B------:R-:W-:Y:S02]  /*0110*/  UIADD3 UR8, UP0, UR4, 0xf0, URZ ;  /* 0x000000f004087890 */ /* 0x000fe4000ff1e03f */
[----:B------:R-:W-:Y:S02]  /*0120*/  UIADD3 UR4, UP1, UR4, 0x1f0, URZ ;  /* 0x000001f004047890 */ /* 0x000fe4000ff3e03f */
[----:B------:R-:W-:Y:S02]  /*0130*/  UIADD3.X UR9, URZ, UR5, URZ, UP0, !UPT ;  /* 0x000000053f097290 */ /* 0x000fe400087fe43f */
[----:B------:R-:W-:-:S07]  /*0140*/  UIADD3.X UR5, URZ, UR5, URZ, UP1, !UPT ;  /* 0x000000053f057290 */ /* 0x000fce0008ffe43f */
[----:B------:R0:W-:Y:S02]  /*0150*/  UTMACCTL.PF [UR8] ;  /* 0x00000000080079b9 */ /* 0x0001e40008040000 */
[----:B------:R0:W-:Y:S02]  /*0160*/  UTMACCTL.PF [UR4] ;  /* 0x00000000040079b9 */ /* 0x0001e40008040000 */
[----:B0-----:R-:W-:Y:S01]  /*0170*/  NOP ;  /* 0x0000000000007918 */ /* 0x001fe20000000000 */
.L_x_1:
[----:B------:R-:W-:Y:S05]  /*0180*/  BSYNC B0 ;  /* 0x0000000000007941 */ /* 0x000fea0003800000 */
.L_x_0:
[----:B------:R-:W0:Y:S01]  /*0190*/  SHFL.IDX PT, R6, R0, RZ, 0x1f ;  /* 0x00001fff00067589 */ /* 0x000e2200000e0000 */
[----:B------:R-:W-:Y:S01]  /*01a0*/  R2UR UR14, R3 ;  /* 0x00000000030e72ca */ /* 0x000fe200000e0000 */
[----:B------:R-:W-:-:S04]  /*01b0*/  UISETP.NE.AND UP0, UPT, UR6, 0x3, UPT ;  /* 0x000000030600788c */ /* 0x000fc8000bf05270 */
[----:B------:R-:W-:-:S08]  /*01c0*/  UISETP.EQ.OR UP0, UPT, UR6, URZ, !UP0 ;  /* 0x0000003f0600728c */ /* 0x000fd0000c702670 */
[----:B------:R-:W-:Y:S02]  /*01d0*/  UIADD3 UR12, UR14, -0x1, URZ ;  /* 0xffffffff0e0c7890 */ /* 0x000fe4000fffe03f */
[----:B------:R-:W-:Y:S02]  /*01e0*/  UISETP.EQ.AND UP0, UPT, UR14, URZ, UP0 ;  /* 0x0000003f0e00728c */ /* 0x000fe40008702270 */
[----:B------:R-:W-:Y:S02]  /*01f0*/  UISETP.GE.U32.AND UP1, UPT, UR12, 0x2, UPT ;  /* 0x000000020c00788c */ /* 0x000fe4000bf26070 */
[----:B------:R-:W-:Y:S01]  /*0200*/  USEL UR13, URZ, 0x1, !UP0 ;  /* 0x000000013f0d7887 */ /* 0x000fe2000c000000 */
[----:B0-----:R-:W-:-:S03]  /*0210*/  ISETP.NE.AND P0, PT, R6, RZ, PT ;  /* 0x000000ff0600720c */ /* 0x001fc60003f05270 */
[----:B------:R-:W-:-:S10]  /*0220*/  USEL UR13, UR13, 0x2, UP1 ;  /* 0x000000020d0d7887 */ /* 0x000fd40008800000 */
[----:B------:R-:W-:Y:S05]  /*0230*/  @P0 BRA `(.L_x_2) ;  /* 0x00000000009c0947 */ /* 0x000fea0003800000 */
[----:B------:R-:W-:Y:S01]  /*0240*/  ELECT P0, URZ, PT ;  /* 0x00000000003f782f */ /* 0x000fe20003800000 */
[----:B------:R-:W-:-:S12]  /*0250*/  BSSY B0, `(.L_x_2) ;  /* 0x0000025000007945 */ /* 0x000fd80003800000 */
[----:B------:R-:W-:Y:S05]  /*0260*/  @!P0 BRA `(.L_x_3) ;  /* 0x00000000008c8947 */ /* 0x000fea0003800000 */
[----:B------:R-:W0:Y:S01]  /*0270*/  S2UR UR7, SR_CgaCtaId ;  /* 0x00000000000779c3 */ /* 0x000e220000008800 */
[----:B------:R-:W-:Y:S01]  /*0280*/  UMOV UR4, 0x400 ;  /* 0x0000040000047882 */ /* 0x000fe20000000000 */
[----:B------:R-:W-:Y:S01]  /*0290*/  UMOV UR5, 0x1 ;  /* 0x0000000100057882 */ /* 0x000fe20000000000 */
[----:B------:R-:W-:Y:S02]  /*02a0*/  UMOV UR8, 0x8 ;  /* 0x0000000800087882 */ /* 0x000fe40000000000 */
[----:B------:R-:W-:-:S04]  /*02b0*/  UIADD3 UR8, -UR8, 0x100000, URZ ;  /* 0x0010000008087890 */ /* 0x000fc8000fffe13f */
[----:B------:R-:W-:Y:S02]  /*02c0*/  USHF.L.U32 UR9, UR8, 0xb, URZ ;  /* 0x0000000b08097899 */ /* 0x000fe4000800063f */
[----:B------:R-:W-:Y:S02]  /*02d0*/  USHF.L.U32 UR8, UR8, 0x1, URZ ;  /* 0x0000000108087899 */ /* 0x000fe4000800063f */
[----:B0-----:R-:W-:Y:S02]  /*02e0*/  ULEA UR7, UR7, UR4, 0x18 ;  /* 0x0000000407077291 */ /* 0x001fe4000f8ec03f */
[----:B------:R-:W-:-:S04]  /*02f0*/  UIADD3 UR4, -UR5, 0x100000, URZ ;  /* 0x0010000005047890 */ /* 0x000fc8000fffe13f */
[----:B------:R-:W-:Y:S02]  /*0300*/  USHF.L.U32 UR5, UR4, 0xb, URZ ;  /* 0x0000000b04057899 */ /* 0x000fe4000800063f */
[----:B------:R-:W-:Y:S01]  /*0310*/  USHF.L.U32 UR4, UR4, 0x1, URZ ;  /* 0x0000000104047899 */ /* 0x000fe2000800063f */
[----:B------:R-:W0:Y:S11]  /*0320*/  FENCE.VIEW.ASYNC.S ;  /* 0x00000000000073c6 */ /* 0x000e360000000000 */
[----:B0-----:R0:W1:Y:S01]  /*0330*/  SYNCS.EXCH.64 URZ, [UR7], UR4 ;  /* 0x00000004073f75b2 */ /* 0x0010620008000100 */
[----:B------:R0:W2:Y:S01]  /*0340*/  SYNCS.EXCH.64 URZ, [UR7+0x58], UR8 ;  /* 0x00005808073f75b2 */ /* 0x0000a20008000100 */
[----:B------:R0:W3:Y:S01]  /*0350*/  SYNCS.EXCH.64 URZ, [UR7+0x8], UR4 ;  /* 0x00000804073f75b2 */ /* 0x0000e20008000100 */
[----:B------:R0:W4:Y:S01]  /*0360*/  SYNCS.EXCH.64 URZ, [UR7+0x60], UR8 ;  /* 0x00006008073f75b2 */ /* 0x0001220008000100 */
[----:B------:R0:W0:Y:S01]  /*0370*/  SYNCS.EXCH.64 URZ, [UR7+0x10], UR4 ;  /* 0x00001004073f75b2 */ /* 0x0000220008000100 */
        /* <DEDUP_REMOVED lines=17> */
[----:B------:R-:W-:Y:S01]  /*0490*/  NOP ;  /* 0x0000000000007918 */ /* 0x000fe20000000000 */
.L_x_3:
[----:B0-----:R-:W-:Y:S05]  /*04a0*/  BSYNC B0 ;  /* 0x0000000000007941 */ /* 0x001fea0003800000 */
.L_x_2:
[----:B------:R-:W-:Y:S01]  /*04b0*/  SHF.R.S32.HI R3, RZ, 0x1f, R2 ;  /* 0x0000001fff037819 */ /* 0x000fe20000011402 */
[----:B------:R-:W0:Y:S01]  /*04c0*/  SHFL.IDX PT, R8, R0, RZ, 0x1f ;  /* 0x00001fff00087589 */ /* 0x000e2200000e0000 */
[----:B------:R-:W-:Y:S02]  /*04d0*/  ELECT P0, URZ, PT ;  /* 0x00000000003f782f */ /* 0x000fe40003800000 */
[----:B------:R-:W-:Y:S02]  /*04e0*/  SHF.R.S32.HI R9, RZ, 0x1f, R6 ;  /* 0x0000001fff097819 */ /* 0x000fe40000011406 */
[----:B------:R-:W-:Y:S02]  /*04f0*/  ELECT P1, URZ, PT ;  /* 0x00000000003f782f */ /* 0x000fe40003820000 */
[----:B------:R-:W-:Y:S01]  /*0500*/  LEA.HI R3, R3, R2, RZ, 0x7 ;  /* 0x0000000203037211 */ /* 0x000fe200078f38ff */
[----:B------:R-:W5:Y:S01]  /*0510*/  SHFL.IDX PT, R10, R0, RZ, 0x1f ;  /* 0x00001fff000a7589 */ /* 0x000f6200000e0000 */
[----:B------:R-:W-:Y:S01]  /*0520*/  LEA.HI R9, R9, R6, RZ, 0x2 ;  /* 0x0000000609097211 */ /* 0x000fe200078f10ff */
[----:B------:R-:W1:Y:S01]  /*0530*/  S2UR UR15, SR_CTAID.X ;  /* 0x00000000000f79c3 */ /* 0x000e620000002500 */
[----:B------:R-:W-:Y:S01]  /*0540*/  LOP3.LUT R3, R3, 0xffffff80, RZ, 0xc0, !PT ;  /* 0xffffff8003037812 */ /* 0x000fe200078ec0ff */
[----:B------:R-:W2:Y:S01]  /*0550*/  S2R R4, SR_CTAID.Y ;  /* 0x0000000000047919 */ /* 0x000ea20000002600 */
[----:B------:R-:W-:Y:S01]  /*0560*/  LOP3.LUT R9, R9, 0x3ffffffc, RZ, 0xc0, !PT ;  /* 0x3ffffffc09097812 */ /* 0x000fe200078ec0ff */
[----:B------:R-:W-:Y:S01]  /*0570*/  ULDC UR4, c[0x0][0x154] ;  /* 0x0000550000047ab9 */ /* 0x000fe20000000800 */
[----:B------:R-:W-:Y:S01]  /*0580*/  ULDC UR5, c[0x0][0x150] ;  /* 0x0000540000057ab9 */ /* 0x000fe20000000800 */
[----:B------:R-:W-:Y:S01]  /*0590*/  IMAD.IADD R3, R2, 0x1, -R3 ;  /* 0x0000000102037824 */ /* 0x000fe200078e0a03 */
[----:B------:R-:W-:Y:S01]  /*05a0*/  UMOV UR9, 0x80 ;  /* 0x0000008000097882 */ /* 0x000fe20000000000 */
[----:B------:R-:W-:Y:S01]  /*05b0*/  IMAD.IADD R6, R6, 0x1, -R9 ;  /* 0x0000000106067824 */ /* 0x000fe200078e0a09 */
[----:B------:R-:W3:Y:S01]  /*05c0*/  LDC R15, c[0x0][0x148] ;  /* 0x00005200ff0f7b82 */ /* 0x000ee20000000800 */
[----:B------:R-:W4:Y:S01]  /*05d0*/  SHFL.IDX PT, R9, R5, RZ, 0x1f ;  /* 0x00001fff05097589 */ /* 0x000f2200000e0000 */
[----:B------:R-:W-:Y:S01]  /*05e0*/  SHF.R.S32.HI R12, RZ, 0x1f, R3 ;  /* 0x0000001fff0c7819 */ /* 0x000fe20000011403 */
[----:B------:R-:W-:Y:S01]  /*05f0*/  NOP ;  /* 0x0000000000007918 */ /* 0x000fe20000000000 */
[----:B------:R-:W-:Y:S01]  /*0600*/  NOP ;  /* 0x0000000000007918 */ /* 0x000fe20000000000 */
[----:B------:R-:W-:-:S02]  /*0610*/  ISETP.NE.AND P4, PT, RZ, UR14, PT ;  /* 0x0000000eff007c0c */ /* 0x000fc4000bf85270 */
[----:B------:R-:W-:Y:S02]  /*0620*/  LEA.HI R7, R12, R3, RZ, 0x3 ;  /* 0x000000030c077211 */ /* 0x000fe400078f18ff */
[----:B0-----:R-:W-:Y:S02]  /*0630*/  ISETP.NE.OR P0, PT, R8, RZ, !P0 ;  /* 0x000000ff0800720c */ /* 0x001fe40004705670 */
[--C-:B------:R-:W-:Y:S02]  /*0640*/  SHF.R.S32.HI R8, RZ, 0x3, R7.reuse ;  /* 0x00000003ff087819 */ /* 0x100fe40000011407 */
[----:B------:R-:W-:Y:S02]  /*0650*/  SHF.R.S32.HI R7, RZ, 0x1f, R7 ;  /* 0x0000001fff077819 */ /* 0x000fe40000011407 */
[----:B-----5:R-:W-:Y:S02]  /*0660*/  ISETP.NE.OR P1, PT, R10, RZ, !P1 ;  /* 0x000000ff0a00720c */ /* 0x020fe40004f25670 */
[----:B------:R-:W-:-:S04]  /*0670*/  LEA.HI R7, R7, R8, RZ, 0x2 ;  /* 0x0000000807077211 */ /* 0x000fc800078f10ff */
[----:B------:R-:W-:Y:S01]  /*0680*/  LOP3.LUT R7, R7, 0xfffffffc, RZ, 0xc0, !PT ;  /* 0xfffffffc07077812 */ /* 0x000fe200078ec0ff */
[----:B------:R-:W-:Y:S01]  /*0690*/  VOTEU.ALL UP1, P0 ;  /* 0x00000000003f7886 */ /* 0x000fe20000020000 */
[----:B------:R-:W-:Y:S01]  /*06a0*/  VOTEU.ALL UP0, P0 ;  /* 0x00000000003f7886 */ /* 0x000fe20000000000 */
[----:B--2---:R-:W-:Y:S02]  /*06b0*/  I2FP.F32.U32 R0, R4 ;  /* 0x0000000400007245 */ /* 0x004fe40000201000 */
[----:B------:R-:W-:Y:S01]  /*06c0*/  IMAD.IADD R7, R8, 0x1, -R7 ;  /* 0x0000000108077824 */ /* 0x000fe200078e0a07 */
[----:B------:R-:W0:Y:S01]  /*06d0*/  @!UP1 S2UR UR8, SR_CgaCtaId ;  /* 0x00000000000899c3 */ /* 0x000e220000008800 */
[----:B------:R-:W-:Y:S01]  /*06e0*/  VOTEU.ALL UP2, P1 ;  /* 0x00000000003f7886 */ /* 0x000fe20000840000 */
[----:B------:R-:W-:Y:S01]  /*06f0*/  @!UP1 UMOV UR7, 0x400 ;  /* 0x0000040000079882 */ /* 0x000fe20000000000 */
[----:B------:R-:W-:Y:S01]  /*0700*/  IMAD R6, R6, 0x4, R7 ;  /* 0x0000000406067824 */ /* 0x000fe200078e0207 */
[----:B------:R-:W-:Y:S01]  /*0710*/  VOTEU.ALL UP3, P1 ;  /* 0x00000000003f7886 */ /* 0x000fe20000860000 */
[----:B------:R-:W-:Y:S01]  /*0720*/  VOTEU.ALL UP4, P1 ;  /* 0x00000000003f7886 */ /* 0x000fe20000880000 */
[----:B------:R-:W-:Y:S01]  /*0730*/  @!UP2 UMOV UR10, 0x400 ;  /* 0x00000400000aa882 */ /* 0x000fe20000000000 */
[----:B------:R-:W-:Y:S01]  /*0740*/  IMAD.SHL.U32 R7, R6, 0x4, RZ ;  /* 0x0000000406077824 */ /* 0x000fe200078e00ff */
[----:B------:R-:W2:Y:S01]  /*0750*/  @!UP2 S2UR UR11, SR_CgaCtaId ;  /* 0x00000000000ba9c3 */ /* 0x000ea20000008800 */
[----:B------:R-:W-:Y:S01]  /*0760*/  VOTEU.ALL UP5, P1 ;  /* 0x00000000003f7886 */ /* 0x000fe200008a0000 */
[----:B----4-:R-:W-:-:S02]  /*0770*/  R2UR UR17, R9 ;  /* 0x00000000091172ca */ /* 0x010fc400000e0000 */
[----:B------:R-:W-:Y:S01]  /*0780*/  LOP3.LUT R11, R6, 0xc, R7, 0x78, !PT ;  /* 0x0000000c060b7812 */ /* 0x000fe200078e7807 */
[----:B------:R-:W-:Y:S01]  /*0790*/  FMUL R7, R0, UR4 ;  /* 0x0000000400077c20 */ /* 0x000fe20008400000 */
[----:B-1----:R-:W-:Y:S01]  /*07a0*/  I2FP.F32.U32 R0, UR15 ;  /* 0x0000000f00007c45 */ /* 0x002fe20008201000 */
[----:B------:R-:W-:Y:S01]  /*07b0*/  UMOV UR4, 0x20 ;  /* 0x0000002000047882 */ /* 0x000fe20000000000 */
[----:B------:R-:W1:Y:S01]  /*07c0*/  LDC R8, c[0x0][0x140] ;  /* 0x00005000ff087b82 */ /* 0x000e620000000800 */
[----:B------:R4:W-:Y:S02]  /*07d0*/  STL [R1+0x7c], R11 ;  /* 0x00007c0b01007387 */ /* 0x0009e40000100800 */
[----:B------:R-:W-:Y:S01]  /*07e0*/  FMUL R0, R0, UR5 ;  /* 0x0000000500007c20 */ /* 0x000fe20008400000 */
[----:B------:R-:W5:Y:S01]  /*07f0*/  F2I.U32.TRUNC.NTZ R7, R7 ;  /* 0x0000000700077305 */ /* 0x000f62000020f000 */
[----:B------:R-:W-:-:S04]  /*0800*/  @!UP1 UIADD3 UR4, -UR4, 0x100000, URZ ;  /* 0x0010000004049890 */ /* 0x000fc8000fffe13f */
[----:B------:R-:W-:Y:S02]  /*0810*/  @!UP1 USHF.L.U32 UR5, UR4, 0xb, URZ ;  /* 0x0000000b04059899 */ /* 0x000fe4000800063f */
[----:B------:R-:W-:Y:S01]  /*0820*/  @!UP1 USHF.L.U32 UR4, UR4, 0x1, URZ ;  /* 0x0000000104049899 */ /* 0x000fe2000800063f */
[----:B------:R-:W4:Y:S01]  /*0830*/  LDC R6, c[0x0][0x144] ;  /* 0x00005100ff067b82 */ /* 0x000f220000000800 */
[----:B0-----:R-:W-:Y:S02]  /*0840*/  @!UP1 ULEA UR7, UR8, UR7, 0x18 ;  /* 0x0000000708079291 */ /* 0x001fe4000f8ec03f */
[----:B------:R-:W-:-:S04]  /*0850*/  @!UP2 UIADD3 UR8, -UR9, 0x100000, URZ ;  /* 0x001000000908a890 */ /* 0x000fc8000fffe13f */
[----:B------:R-:W-:Y:S02]  /*0860*/  @!UP2 USHF.L.U32 UR9, UR8, 0xb, URZ ;  /* 0x0000000b0809a899 */ /* 0x000fe4000800063f */
[----:B------:R-:W-:Y:S01]  /*0870*/  @!UP2 USHF.L.U32 UR8, UR8, 0x1, URZ ;  /* 0x000000010808a899 */ /* 0x000fe2000800063f */
[----:B------:R-:W0:Y:S01]  /*0880*/  F2I.U32.TRUNC.NTZ R0, R0 ;  /* 0x0000000000007305 */ /* 0x000e22000020f000 */
[----:B------:R-:W-:Y:S01]  /*0890*/  VOTEU.ALL UP1, P0 ;  /* 0x00000000003f7886 */ /* 0x000fe20000020000 */
[----:B------:R-:W-:Y:S01]  /*08a0*/  LOP3.LUT P0, RZ, R3, 0x7, RZ, 0xc0, !PT ;  /* 0x0000000703ff7812 */ /* 0x000fe2000780c0ff */
[----:B--2---:R-:W-:Y:S01]  /*08b0*/  @!UP2 ULEA UR10, UR11, UR10, 0x18 ;  /* 0x0000000a0b0aa291 */ /* 0x004fe2000f8ec03f */
[----:B------:R-:W-:Y:S01]  /*08c0*/  VOTEU.ALL UP2, P1 ;  /* 0x00000000003f7886 */ /* 0x000fe20000840000 */
[----:B-----5:R-:W-:Y:S01]  /*08d0*/  IMAD.MOV R16, RZ, RZ, -R7 ;  /* 0x000000ffff107224 */ /* 0x020fe200078e0a07 */
[----:B------:R-:W-:Y:S01]  /*08e0*/  ISETP.LT.U32.AND P0, PT, R11, 0x8, !P0 ;  /* 0x000000080b00780c */ /* 0x000fe20004701070 */
[----:B------:R-:W2:Y:S02]  /*08f0*/  FENCE.VIEW.ASYNC.S ;  /* 0x00000000000073c6 */ /* 0x000ea40000000000 */
[----:B--2---:R2:W2:Y:S01]  /*0900*/  @!UP0 SYNCS.EXCH.64 URZ, [UR7+0xe0], UR4 ;  /* 0x0000e004073f85b2 */ /* 0x0044a20008000100 */
[----:B-1----:R-:W-:Y:S01]  /*0910*/  ISETP.EQ.U32.AND P2, PT, R8, 0x1, PT ;  /* 0x000000010800780c */ /* 0x002fe20003f42070 */
[----:B0-----:R-:W-:-:S02]  /*0920*/  IMAD.MOV R7, RZ, RZ, -R0 ;  /* 0x000000ffff077224 */ /* 0x001fc400078e0a00 */
[----:B---3--:R-:W-:Y:S02]  /*0930*/  IMAD R0, R15, R16, R4 ;  /* 0x000000100f007224 */ /* 0x008fe400078e0204 */
[----:B----4-:R-:W-:-:S03]  /*0940*/  IMAD R14, R6, R7, UR15 ;  /* 0x0000000f060e7e24 */ /* 0x010fc6000f8e0207 */
[----:B------:R-:W-:Y:S01]  /*0950*/  ISETP.NE.AND P1, PT, R0, R11, PT ;  /* 0x0000000b0000720c */ /* 0x000fe20003f25270 */
[----:B------:R0:W1:Y:S01]  /*0960*/  @!UP1 SYNCS.EXCH.64 URZ, [UR7+0xe8], UR4 ;  /* 0x0000e804073f95b2 */ /* 0x0000620008000100 */
[----:B------:R-:W-:Y:S02]  /*0970*/  NOP ;  /* 0x0000000000007918 */ /* 0x000fe40000000000 */
[----:B------:R-:W-:-:S04]  /*0980*/  ISETP.EQ.OR P1, PT, R14, RZ, !P1 ;  /* 0x000000ff0e00720c */ /* 0x000fc80004f22670 */
[----:B------:R-:W-:Y:S01]  /*0990*/  PLOP3.LUT P0, PT, P0, P1, PT, 0x80, 0x0 ;  /* 0x000000000000781c */ /* 0x000fe20000703070 */
[----:B------:R0:W3:Y:S01]  /*09a0*/  @!UP2 SYNCS.EXCH.64 URZ, [UR10+0xc0], UR8 ;  /* 0x0000c0080a3fa5b2 */ /* 0x0000e20008000100 */
[----:B------:R0:W4:Y:S01]  /*09b0*/  @!UP3 SYNCS.EXCH.64 URZ, [UR10+0xc8], UR8 ;  /* 0x0000c8080a3fb5b2 */ /* 0x0001220008000100 */
[----:B------:R0:W0:Y:S01]  /*09c0*/  @!UP4 SYNCS.EXCH.64 URZ, [UR10+0xd0], UR8 ;  /* 0x0000d0080a3fc5b2 */ /* 0x0000220008000100 */
[----:B------:R0:W0:Y:S01]  /*09d0*/  @!UP5 SYNCS.EXCH.64 URZ, [UR10+0xd8], UR8 ;  /* 0x0000d8080a3fd5b2 */ /* 0x0000220008000100 */
[----:B------:R-:W-:Y:S01]  /*09e0*/  NOP ;  /* 0x0000000000007918 */ /* 0x000fe20000000000 */
[----:B--2---:R-:W-:Y:S07]  /*09f0*/  @!P2 BRA `(.L_x_4) ;  /* 0x000000000008a947 */ /* 0x004fee0003800000 */
[----:B01-34-:R-:W-:Y:S01]  /*0a00*/  UCGABAR_ARV ;  /* 0x00000000000079c7 */ /* 0x01bfe20008000000 */
[----:B------:R-:W-:Y:S05]  /*0a10*/  BRA `(.L_x_5) ;  /* 0x0000000000047947 */ /* 0x000fea0003800000 */
.L_x_4:
[----:B01-34-:R-:W-:Y:S01]  /*0a20*/  NOP ;  /* 0x0000000000007918 */ /* 0x01bfe20000000000 */
.L_x_5:
[----:B------:R-:W-:Y:S01]  /*0a30*/  ULDC.64 UR4, c[0x0][0x598] ;  /* 0x0001660000047ab9 */ /* 0x000fe20000000a00 */
[----:B------:R-:W-:Y:S01]  /*0a40*/  ULDC.64 UR22, c[0x0][0x208] ;  /* 0x0000820000167ab9 */ /* 0x000fe20000000a00 */
[----:B------:R-:W-:-:S04]  /*0a50*/  ISETP.NE.U32.AND P1, PT, RZ, UR4, PT ;  /* 0x00000004ff007c0c */ /* 0x000fc8000bf25070 */
[----:B------:R-:W-:-:S13]  /*0a60*/  ISETP.NE.AND.EX P1, PT, RZ, UR5, PT, P1 ;  /* 0x00000005ff007c0c */ /* 0x000fda000bf25310 */
[----:B------:R-:W-:Y:S05]  /*0a70*/  @!P1 BRA `(.L_x_6) ;  /* 0x0000000000209947 */ /* 0x000fea0003800000 */
[----:B------:R-:W0:Y:S02]  /*0a80*/  LDC.64 R6, c[0x0][0x598] ;  /* 0x00016600ff067b82 */ /* 0x000e240000000a00 */
[----:B0-----:R-:W2:Y:S02]  /*0a90*/  LDG.E.64 R6, desc[UR22][R6.64] ;  /* 0x0000001606067981 */ /* 0x001ea4000c1e1b00 */
[----:B--2---:R-:W-:-:S04]  /*0aa0*/  ISETP.NE.U32.AND P1, PT, R6, RZ, PT ;  /* 0x000000ff0600720c */ /* 0x004fc80003f25070 */
[----:B------:R-:W-:-:S13]  /*0ab0*/  ISETP.NE.AND.EX P1, PT, R7, RZ, PT, P1 ;  /* 0x000000ff0700720c */ /* 0x000fda0003f25310 */
[----:B------:R-:W-:Y:S05]  /*0ac0*/  @!P1 BRA `(.L_x_6) ;  /* 0x00000000000c9947 */ /* 0x000fea0003800000 */
[----:B------:R-:W2:Y:S02]  /*0ad0*/  LD.E R6, desc[UR22][R6.64] ;  /* 0x0000001606067980 */ /* 0x000ea4000c101900 */
[----:B--2---:R-:W-:Y:S01]  /*0ae0*/  R2UR UR24, R6 ;  /* 0x00000000061872ca */ /* 0x004fe200000e0000 */
[----:B------:R-:W-:-:S14]  /*0af0*/  BRA `(.L_x_7) ;  /* 0x0000000000247947 */ /* 0x000fdc0003800000 */
.L_x_6:
[----:B------:R-:W-:Y:S02]  /*0b00*/  ULDC.64 UR4, c[0x0][0x588] ;  /* 0x0001620000047ab9 */ /* 0x000fe40000000a00 */
[----:B------:R-:W-:-:S04]  /*0b10*/  ISETP.NE.U32.AND P1, PT, RZ, UR4, PT ;  /* 0x00000004ff007c0c */ /* 0x000fc8000bf25070 */
[----:B------:R-:W-:-:S13]  /*0b20*/  ISETP.NE.AND.EX P1, PT, RZ, UR5, PT, P1 ;  /* 0x00000005ff007c0c */ /* 0x000fda000bf25310 */
[----:B------:R-:W-:Y:S05]  /*0b30*/  @!P1 BRA `(.L_x_8) ;  /* 0x0000000000109947 */ /* 0x000fea0003800000 */
[----:B------:R-:W0:Y:S02]  /*0b40*/  LDC.64 R6, c[0x0][0x588] ;  /* 0x00016200ff067b82 */ /* 0x000e240000000a00 */
[----:B0-----:R-:W2:Y:S02]  /*0b50*/  LDG.E R6, desc[UR22][R6.64] ;  /* 0x0000001606067981 */ /* 0x001ea4000c1e1900 */
[----:B--2---:R-:W-:Y:S01]  /*0b60*/  R2UR UR24, R6 ;  /* 0x00000000061872ca */ /* 0x004fe200000e0000 */
[----:B------:R-:W-:-:S14]  /*0b70*/  BRA `(.L_x_7) ;  /* 0x0000000000047947 */ /* 0x000fdc0003800000 */
.L_x_8:
[----:B------:R-:W-:-:S05]  /*0b80*/  ULDC UR24, c[0x0][0x580] ;  /* 0x0001600000187ab9 */ /* 0x000fca0000000800 */
.L_x_7:
[----:B------:R-:W-:Y:S02]  /*0b90*/  ULDC.64 UR4, c[0x0][0x5a0] ;  /* 0x0001680000047ab9 */ /* 0x000fe40000000a00 */
        /* <DEDUP_REMOVED lines=11> */
.L_x_9:
        /* <DEDUP_REMOVED lines=8> */
.L_x_11:
[----:B------:R-:W-:-:S05]  /*0cd0*/  ULDC UR25, c[0x0][0x584] ;  /* 0x0001610000197ab9 */ /* 0x000fca0000000800 */
.L_x_10:
[----:B------:R-:W0:Y:S01]  /*0ce0*/  LDC R0, c[0x0][0x65c] ;  /* 0x00019700ff007b82 */ /* 0x000e220000000800 */
[----:B------:R-:W-:Y:S01]  /*0cf0*/  IMAD.U32 R6, RZ, RZ, UR15 ;  /* 0x0000000fff067e24 */ /* 0x000fe2000f8e00ff */
[----:B------:R-:W-:Y:S01]  /*0d00*/  UISETP.NE.AND UP0, UPT, UR14, 0x2, UPT ;  /* 0x000000020e00788c */ /* 0x000fe2000bf05270 */
[----:B------:R-:W-:Y:S01]  /*0d10*/  IMAD.MOV.U32 R7, RZ, RZ, RZ ;  /* 0x000000ffff077224 */ /* 0x000fe200078e00ff */
[----:B------:R-:W-:Y:S01]  /*0d20*/  ULDC UR7, c[0x0][0x28c] ;  /* 0x0000a30000077ab9 */ /* 0x000fe20000000800 */
[----:B------:R-:W-:Y:S01]  /*0d30*/  UMOV UR5, URZ ;  /* 0x0000003f00057c82 */ /* 0x000fe20008000000 */
[----:B------:R-:W-:Y:S02]  /*0d40*/  UIADD3 UR7, UR7, 0x3f, URZ ;  /* 0x0000003f07077890 */ /* 0x000fe4000fffe03f */
[----:B------:R-:W-:Y:S01]  /*0d50*/  PLOP3.LUT P1, PT, PT, PT, UP0, 0x80, 0x0 ;  /* 0x000000000000781c */ /* 0x000fe20003f2f008 */
[----:B------:R-:W-:Y:S01]  /*0d60*/  UMOV UR4, URZ ;  /* 0x0000003f00047c82 */ /* 0x000fe20008000000 */
[----:B------:R-:W-:Y:S01]  /*0d70*/  USHF.R.S32.HI UR10, URZ, 0x1f, UR7 ;  /* 0x0000001f3f0a7899 */ /* 0x000fe20008011407 */
[----:B------:R-:W-:-:S03]  /*0d80*/  ULDC.64 UR18, c[0x0][0x650] ;  /* 0x0001940000127ab9 */ /* 0x000fc60000000a00 */
[----:B------:R-:W-:-:S04]  /*0d90*/  ULEA.HI UR10, UR10, UR7, URZ, 0x6 ;  /* 0x000000070a0a7291 */ /* 0x000fc8000f8f303f */
[----:B------:R-:W-:Y:S01]  /*0da0*/  USHF.R.S32.HI UR14, URZ, 0x6, UR10 ;  /* 0x000000063f0e7899 */ /* 0x000fe2000801140a */
[----:B0-----:R-:W-:-:S13]  /*0db0*/  ISETP.NE.AND P3, PT, R0, 0x1, PT ;  /* 0x000000010000780c */ /* 0x001fda0003f65270 */
[----:B------:R-:W0:Y:S01]  /*0dc0*/  @P3 LDC R9, c[0x0][0x10] ;  /* 0x00000400ff093b82 */ /* 0x000e220000000800 */
[----:B------:R-:W-:-:S07]  /*0dd0*/  @P3 IMAD.MOV.U32 R5, RZ, RZ, RZ ;  /* 0x000000ffff053224 */ /* 0x000fce00078e00ff */
[----:B------:R-:W1:Y:S01]  /*0de0*/  @!P3 LDC R11, c[0x0][0xc] ;  /* 0x00000300ff0bbb82 */ /* 0x000e620000000800 */
[----:B------:R-:W-:Y:S01]  /*0df0*/  ULDC UR8, c[0x0][0xc] ;  /* 0x0000030000087ab9 */ /* 0x000fe20000000800 */
[----:B------:R-:W-:Y:S01]  /*0e00*/  ULDC UR9, c[0x0][0x10] ;  /* 0x0000040000097ab9 */ /* 0x000fe20000000800 */
[----:B------:R-:W-:Y:S01]  /*0e10*/  ULDC UR7, c[0x0][0x14] ;  /* 0x0000050000077ab9 */ /* 0x000fe20000000800 */
[----:B------:R-:W-:-:S04]  /*0e20*/  UIMAD.WIDE.U32 UR8, UR8, UR9, URZ ;  /* 0x00000009080872a5 */ /* 0x000fc8000f8e003f */
[----:B------:R-:W-:Y:S01]  /*0e30*/  UIMAD.WIDE.U32 UR20, UR8, UR7, URZ ;  /* 0x00000007081472a5 */ /* 0x000fe2000f8e003f */
[----:B0-----:R-:W-:Y:S01]  /*0e40*/  @P3 IMAD.WIDE.U32 R8, R9, UR15, R4 ;  /* 0x0000000f09083c25 */ /* 0x001fe2000f8e0004 */
[----:B------:R-:W-:-:S03]  /*0e50*/  UIMAD UR15, UR9, UR7, URZ ;  /* 0x00000007090f72a4 */ /* 0x000fc6000f8e023f */
[----:B------:R-:W-:Y:S01]  /*0e60*/  @P3 IMAD.MOV.U32 R13, RZ, RZ, R8 ;  /* 0x000000ffff0d3224 */ /* 0x000fe200078e0008 */
[----:B------:R-:W-:Y:S01]  /*0e70*/  UIADD3 UR15, UR21, UR15, URZ ;  /* 0x0000000f150f7290 */ /* 0x000fe2000fffe03f */
[----:B-1----:R-:W-:-:S04]  /*0e80*/  @!P3 IMAD.WIDE.U32 R6, R4, R11, R6 ;  /* 0x0000000b0406b225 */ /* 0x002fc800078e0006 */
[----:B------:R-:W-:Y:S02]  /*0e90*/  @P3 IMAD.MOV.U32 R11, RZ, RZ, RZ ;  /* 0x000000ffff0b3224 */ /* 0x000fe400078e00ff */
[----:B------:R-:W-:Y:S02]  /*0ea0*/  @!P3 IMAD.MOV.U32 R13, RZ, RZ, R6 ;  /* 0x000000ffff0db224 */ /* 0x000fe400078e0006 */
[----:B------:R-:W-:Y:S02]  /*0eb0*/  @P3 IMAD.IADD R10, R9, 0x1, R11 ;  /* 0x00000001090a3824 */ /* 0x000fe400078e020b */
[----:B------:R-:W-:Y:S01]  /*0ec0*/  @!P3 IMAD.MOV.U32 R10, RZ, RZ, R7 ;  /* 0x000000ffff0ab224 */ /* 0x000fe200078e0007 */
[----:B------:R0:W-:Y:S01]  /*0ed0*/  STL [R1+0x84], R13 ;  /* 0x0000840d01007387 */ /* 0x0001e20000100800 */
[----:B------:R-:W-:Y:S02]  /*0ee0*/  IMAD.MOV.U32 R17, RZ, RZ, R13 ;  /* 0x000000ffff117224 */ /* 0x000fe400078e000d */
[----:B------:R-:W-:Y:S01]  /*0ef0*/  IMAD.MOV.U32 R22, RZ, RZ, R10 ;  /* 0x000000ffff167224 */ /* 0x000fe200078e000a */
[----:B------:R0:W-:Y:S01]  /*0f00*/  STL [R1+0x80], R10 ;  /* 0x0000800a01007387 */ /* 0x0001e20000100800 */
[----:B------:R-:W-:Y:S05]  /*0f10*/  @P1 BRA `(.L_x_12) ;  /* 0x0000000000281947 */ /* 0x000fea0003800000 */
[----:B------:R-:W-:Y:S01]  /*0f20*/  IADD3 R17, P1, R17, UR20, RZ ;  /* 0x0000001411117c10 */ /* 0x000fe2000ff3e0ff */
[----:B------:R-:W-:Y:S02]  /*0f30*/  UISETP.GE.U32.AND UP0, UPT, UR14, 0xb, UPT ;  /* 0x0000000b0e00788c */ /* 0x000fe4000bf06070 */
[----:B------:R-:W-:Y:S01]  /*0f40*/  UIMAD.WIDE.U32 UR4, UR14, -0x45d1745d, URZ ;  /* 0xba2e8ba30e0478a5 */ /* 0x000fe2000f8e003f */
[----:B------:R-:W-:Y:S01]  /*0f50*/  IADD3.X R22, R22, UR15, RZ, P1, !PT ;  /* 0x0000000f16167c10 */ /* 0x000fe20008ffe4ff */
[----:B------:R1:W-:Y:S02]  /*0f60*/  STL [R1+0x84], R17 ;  /* 0x0000841101007387 */ /* 0x0003e40000100800 */
[----:B------:R-:W-:Y:S02]  /*0f70*/  USHF.R.U32.HI UR5, URZ, 0x3, UR5 ;  /* 0x000000033f057899 */ /* 0x000fe40008011605 */
[----:B------:R1:W-:Y:S01]  /*0f80*/  STL [R1+0x80], R22 ;  /* 0x0000801601007387 */ /* 0x0003e20000100800 */
[----:B------:R-:W-:-:S02]  /*0f90*/  UMOV UR4, URZ ;  /* 0x0000003f00047c82 */ /* 0x000fc40008000000 */
[----:B------:R-:W-:Y:S02]  /*0fa0*/  @UP0 ULOP3.LUT UR4, UR5, 0x1, URZ, 0xc0, !UPT ;  /* 0x0000000105040892 */ /* 0x000fe4000f8ec03f */
[----:B------:R-:W-:-:S12]  /*0fb0*/  UIMAD UR5, UR5, -0xb, UR14 ;  /* 0xfffffff5050578a4 */ /* 0x000fd8000f8e020e */
.L_x_12:
[----:B------:R-:W-:Y:S01]  /*0fc0*/  IMAD.MOV.U32 R8, RZ, RZ, -0x1 ;  /* 0xffffffffff087424 */ /* 0x000fe200078e00ff */
[----:B------:R-:W-:Y:S01]  /*0fd0*/  ISETP.GE.U32.AND P1, PT, R17, UR18, PT ;  /* 0x0000001211007c0c */ /* 0x000fe2000bf26070 */
[----:B------:R-:W-:Y:S01]  /*0fe0*/  IMAD.MOV.U32 R6, RZ, RZ, -0x1 ;  /* 0xffffffffff067424 */ /* 0x000fe200078e00ff */
[----:B------:R-:W-:Y:S01]  /*0ff0*/  PRMT R0, RZ, 0x7610, R0 ;  /* 0x00007610ff007816 */ /* 0x000fe20000000000 */
[----:B------:R-:W-:Y:S01]  /*1000*/  IMAD.MOV.U32 R7, RZ, RZ, -0x1 ;  /* 0xffffffffff077424 */ /* 0x000fe200078e00ff */
[----:B------:R2:W-:Y:S01]  /*1010*/  STL [R1+0x88], R8 ;  /* 0x0000880801007387 */ /* 0x0005e20000100800 */
[----:B------:R-:W-:-:S03]  /*1020*/  ISETP.GE.U32.AND.EX P1, PT, R22, UR19, PT, P1 ;  /* 0x0000001316007c0c */ /* 0x000fc6000bf26110 */
[----:B------:R2:W-:Y:S04]  /*1030*/  STL [R1+0x78], R6 ;  /* 0x0000780601007387 */ /* 0x0005e80000100800 */
[----:B------:R2:W-:Y:S06]  /*1040*/  STL [R1+0x8c], R7 ;  /* 0x00008c0701007387 */ /* 0x0005ec0000100800 */
[----:B------:R-:W-:Y:S05]  /*1050*/  @P1 BRA `(.L_x_13) ;  /* 0x0000000400381947 */ /* 0x000fea0003800000 */
[----:B------:R-:W3:Y:S01]  /*1060*/  LDC.64 R18, c[0x0][0x628] ;  /* 0x00018a00ff127b82 */ /* 0x000ee20000000a00 */
[----:B--2---:R-:W-:Y:S02]  /*1070*/  IMAD.MOV.U32 R6, RZ, RZ, R17 ;  /* 0x000000ffff067224 */ /* 0x004fe400078e0011 */
[----:B------:R-:W-:-:S05]  /*1080*/  IMAD.MOV.U32 R7, RZ, RZ, R22 ;  /* 0x000000ffff077224 */ /* 0x000fca00078e0016 */
[----:B------:R-:W2:Y:S08]  /*1090*/  LDC R0, c[0x0][0x630] ;  /* 0x00018c00ff007b82 */ /* 0x000eb00000000800 */
[----:B------:R-:W4:Y:S01]  /*10a0*/  LDC.64 R20, c[0x0][0x620] ;  /* 0x00018800ff147b82 */ /* 0x000f220000000a00 */
[----:B---3--:R-:W-:-:S04]  /*10b0*/  ISETP.NE.U32.AND P1, PT, R18, RZ, PT ;  /* 0x000000ff1200720c */ /* 0x008fc80003f25070 */
[----:B------:R-:W-:-:S13]  /*10c0*/  ISETP.NE.AND.EX P1, PT, R19, RZ, PT, P1 ;  /* 0x000000ff1300720c */ /* 0x000fda0003f25310 */
[----:B--2-4-:R-:W-:Y:S05]  /*10d0*/  @!P1 BRA `(.L_x_14) ;  /* 0x0000000000289947 */ /* 0x014fea0003800000 */
[----:B------:R-:W2:Y:S02]  /*10e0*/  LDC R11, c[0x0][0x634] ;  /* 0x00018d00ff0b7b82 */ /* 0x000ea40000000800 */
[----:B--2---:R-:W-:-:S05]  /*10f0*/  IADD3 R11, P1, R17, R11, RZ ;  /* 0x0000000b110b7210 */ /* 0x004fca0007f3e0ff */
[----:B0-----:R-:W-:-:S04]  /*1100*/  IMAD.X R13, RZ, RZ, R22, P1 ;  /* 0x000000ffff0d7224 */ /* 0x001fc800008e0616 */
[----:B------:R-:W-:-:S04]  /*1110*/  IMAD.WIDE.U32 R6, R13, R18, RZ ;  /* 0x000000120d067225 */ /* 0x000fc800078e00ff */
[----:B------:R-:W-:-:S04]  /*1120*/  IMAD.WIDE.U32 R8, P1, R11, R19, R6 ;  /* 0x000000130b087225 */ /* 0x000fc80007820006 */
[----:B------:R-:W-:-:S04]  /*1130*/  IMAD.WIDE.U32 R6, R11, R18, RZ ;  /* 0x000000120b067225 */ /* 0x000fc800078e00ff */
[----:B------:R-:W-:Y:S01]  /*1140*/  IMAD.X R11, RZ, RZ, RZ, P1 ;  /* 0x000000ffff0b7224 */ /* 0x000fe200008e06ff */
[----:B------:R-:W-:Y:S01]  /*1150*/  IADD3 RZ, P1, R7, R8, RZ ;  /* 0x0000000807ff7210 */ /* 0x000fe20007f3e0ff */
[----:B------:R-:W-:-:S04]  /*1160*/  IMAD.MOV.U32 R10, RZ, RZ, R9 ;  /* 0x000000ffff0a7224 */ /* 0x000fc800078e0009 */
[----:B------:R-:W-:-:S08]  /*1170*/  IMAD.WIDE.U32.X R6, R13, R19, R10, P1 ;  /* 0x000000130d067225 */ /* 0x000fd000008e040a */
.L_x_14:
[-CC-:B------:R-:W-:Y:S01]  /*1180*/  SHF.R.U64 R27, R6, R0.reuse, R7.reuse ;  /* 0x00000000061b7219 */ /* 0x180fe20000001207 */
[----:B------:R-:W2:Y:S01]  /*1190*/  LDC.64 R24, c[0x0][0x640] ;  /* 0x00019000ff187b82 */ /* 0x000ea20000000a00 */
[----:B------:R-:W-:Y:S01]  /*11a0*/  SHF.R.U32.HI R0, RZ, R0, R7 ;  /* 0x00000000ff007219 */ /* 0x000fe20000011607 */
[----:B------:R-:W-:Y:S01]  /*11b0*/  IMAD.MOV.U32 R6, RZ, RZ, R17 ;  /* 0x000000ffff067224 */ /* 0x000fe200078e0011 */
[----:B------:R-:W-:-:S05]  /*11c0*/  IADD3 R9, P1, RZ, -R27, RZ ;  /* 0x8000001bff097210 */ /* 0x000fca0007f3e0ff */
[----:B------:R-:W3:Y:S01]  /*11d0*/  LDC R8, c[0x0][0x618] ;  /* 0x00018600ff087b82 */ /* 0x000ee20000000800 */
[----:B------:R-:W-:-:S04]  /*11e0*/  IMAD.X R7, RZ, RZ, ~R0, P1 ;  /* 0x000000ffff077224 */ /* 0x000fc800008e0e00 */
[-C--:B------:R-:W-:Y:S02]  /*11f0*/  IMAD R0, R7, R20.reuse, RZ ;  /* 0x0000001407007224 */ /* 0x080fe400078e02ff */
[----:B------:R-:W-:Y:S01]  /*1200*/  IMAD.MOV.U32 R7, RZ, RZ, R22 ;  /* 0x000000ffff077224 */ /* 0x000fe200078e0016 */
[----:B------:R-:W4:Y:S01]  /*1210*/  LDC R11, c[0x0][0x608] ;  /* 0x00018200ff0b7b82 */ /* 0x000f220000000800 */
[----:B-1----:R-:W-:Y:S02]  /*1220*/  IMAD.MOV.U32 R22, RZ, RZ, 0x1 ;  /* 0x00000001ff167424 */ /* 0x002fe400078e00ff */
[----:B------:R-:W-:-:S04]  /*1230*/  IMAD.WIDE.U32 R6, R9, R20, R6 ;  /* 0x0000001409067225 */ /* 0x000fc800078e0006 */
[----:B------:R-:W-:Y:S01]  /*1240*/  IMAD R9, R9, R21, R0 ;  /* 0x0000001509097224 */ /* 0x000fe200078e0200 */
[----:B------:R-:W1:Y:S01]  /*1250*/  LDC R23, c[0x0][0x658] ;  /* 0x00019600ff177b82 */ /* 0x000e620000000800 */
[----:B--2---:R-:W-:Y:S01]  /*1260*/  ISETP.NE.U32.AND P1, PT, R24, RZ, PT ;  /* 0x000000ff1800720c */ /* 0x004fe20003f25070 */
[----:B------:R-:W-:Y:S02]  /*1270*/  IMAD.MOV.U32 R0, RZ, RZ, -0x1 ;  /* 0xffffffffff007424 */ /* 0x000fe400078e00ff */
[----:B------:R-:W-:Y:S01]  /*1280*/  IMAD.IADD R7, R7, 0x1, R9 ;  /* 0x0000000107077824 */ /* 0x000fe200078e0209 */
[----:B------:R-:W-:-:S03]  /*1290*/  ISETP.NE.AND.EX P1, PT, R25, RZ, PT, P1 ;  /* 0x000000ff1900720c */ /* 0x000fc60003f25310 */
[----:B------:R-:W2:Y:S01]  /*12a0*/  LDC R21, c[0x0][0x600] ;  /* 0x00018000ff157b82 */ /* 0x000ea20000000800 */
[-CC-:B---3--:R-:W-:Y:S02]  /*12b0*/  SHF.R.U64 R19, R6, R8.reuse, R7.reuse ;  /* 0x0000000806137219 */ /* 0x188fe40000001207 */
[----:B------:R-:W-:-:S05]  /*12c0*/  SHF.R.U32.HI R6, RZ, R8, R7 ;  /* 0x00000008ff067219 */ /* 0x000fca0000011607 */
[----:B------:R-:W3:Y:S01]  /*12d0*/  LDC R18, c[0x0][0x648] ;  /* 0x00019200ff127b82 */ /* 0x000ee20000000800 */
[-CC-:B----4-:R-:W-:Y:S02]  /*12e0*/  SHF.R.U64 R28, R19, R11.reuse, R6.reuse ;  /* 0x0000000b131c7219 */ /* 0x190fe40000001206 */
[----:B------:R-:W-:-:S05]  /*12f0*/  SHF.R.U32.HI R6, RZ, R11, R6 ;  /* 0x0000000bff067219 */ /* 0x000fca0000011606 */
[----:B------:R-:W4:Y:S01]  /*1300*/  LDC R20, c[0x0][0x638] ;  /* 0x00018e00ff147b82 */ /* 0x000f220000000800 */
[-CC-:B-1----:R-:W-:Y:S02]  /*1310*/  SHF.R.U64 R30, R28, R23.reuse, R6.reuse ;  /* 0x000000171c1e7219 */ /* 0x182fe40000001206 */
[-C--:B------:R-:W-:Y:S02]  /*1320*/  SHF.L.U32 R0, R0, R23.reuse, RZ ;  /* 0x0000001700007219 */ /* 0x080fe400000006ff */
[----:B------:R-:W-:Y:S01]  /*1330*/  SHF.R.U32.HI R7, RZ, R23, R6 ;  /* 0x00000017ff077219 */ /* 0x000fe20000011606 */
[----:B------:R-:W-:Y:S01]  /*1340*/  IMAD.MOV.U32 R6, RZ, RZ, R30 ;  /* 0x000000ffff067224 */ /* 0x000fe200078e001e */
[----:B0-----:R-:W-:Y:S01]  /*1350*/  LOP3.LUT R13, RZ, R0, RZ, 0x33, !PT ;  /* 0x00000000ff0d7212 */ /* 0x001fe200078e33ff */
[----:B------:R-:W0:Y:S01]  /*1360*/  LDC R26, c[0x0][0x610] ;  /* 0x00018400ff1a7b82 */ /* 0x000e220000000800 */
[----:B------:R-:W-:Y:S05]  /*1370*/  @!P1 BRA `(.L_x_15) ;  /* 0x0000000000289947 */ /* 0x000fea0003800000 */
[----:B------:R-:W1:Y:S02]  /*1380*/  LDC R11, c[0x0][0x64c] ;  /* 0x00019300ff0b7b82 */ /* 0x000e640000000800 */
[----:B-1----:R-:W-:-:S05]  /*1390*/  IADD3 R11, P1, R30, R11, RZ ;  /* 0x0000000b1e0b7210 */ /* 0x002fca0007f3e0ff */
[----:B------:R-:W-:-:S04]  /*13a0*/  IMAD.X R17, RZ, RZ, R7, P1 ;  /* 0x000000ffff117224 */ /* 0x000fc800008e0607 */
[----:B------:R-:W-:-:S04]  /*13b0*/  IMAD.WIDE.U32 R6, R17, R24, RZ ;  /* 0x0000001811067225 */ /* 0x000fc800078e00ff */
[----:B------:R-:W-:-:S04]  /*13c0*/  IMAD.WIDE.U32 R8, P1, R11, R25, R6 ;  /* 0x000000190b087225 */ /* 0x000fc80007820006 */
[----:B------:R-:W-:-:S04]  /*13d0*/  IMAD.WIDE.U32 R6, R11, R24, RZ ;  /* 0x000000180b067225 */ /* 0x000fc800078e00ff */
[----:B------:R-:W-:Y:S01]  /*13e0*/  IMAD.X R11, RZ, RZ, RZ, P1 ;  /* 0x000000ffff0b7224 */ /* 0x000fe200008e06ff */
[----:B------:R-:W-:Y:S01]  /*13f0*/  IADD3 RZ, P1, R7, R8, RZ ;  /* 0x0000000807ff7210 */ /* 0x000fe20007f3e0ff */
[----:B------:R-:W-:-:S04]  /*1400*/  IMAD.MOV.U32 R10, RZ, RZ, R9 ;  /* 0x000000ffff0a7224 */ /* 0x000fc800078e0009 */
[----:B------:R-:W-:-:S08]  /*1410*/  IMAD.WIDE.U32.X R6, R17, R25, R10, P1 ;  /* 0x0000001911067225 */ /* 0x000fd000008e040a */
.L_x_15:
[----:B---3--:R-:W-:Y:S01]  /*1420*/  SHF.R.U64 R5, R6, R18, R7 ;  /* 0x0000001206057219 */ /* 0x008fe20000001207 */
[----:B--2---:R-:W-:Y:S01]  /*1430*/  VIADD R6, R21, 0xffffffff ;  /* 0xffffffff15067836 */ /* 0x004fe20000000000 */
[----:B------:R-:W-:Y:S01]  /*1440*/  SHF.L.U32 R0, R22, R23, RZ ;  /* 0x0000001716007219 */ /* 0x000fe200000006ff */
[----:B------:R-:W-:Y:S01]  /*1450*/  @P3 IMAD R14, R15, R16, R4 ;  /* 0x000000100f0e3224 */ /* 0x000fe200078e0204 */
[----:B------:R-:W-:Y:S01]  /*1460*/  LOP3.LUT R13, R28, R13, RZ, 0xc0, !PT ;  /* 0x0000000d1c0d7212 */ /* 0x000fe200078ec0ff */
[----:B------:R-:W-:-:S04]  /*1470*/  IMAD.MOV R7, RZ, RZ, -R5 ;  /* 0x000000ffff077224 */ /* 0x000fc800078e0a05 */
[----:B------:R-:W-:Y:S01]  /*1480*/  IMAD R13, R0, R5, R13 ;  /* 0x00000005000d7224 */ /* 0x000fe200078e020d */
[----:B------:R-:W-:Y:S01]  /*1490*/  LOP3.LUT R5, R19, R6, RZ, 0xc0, !PT ;  /* 0x0000000613057212 */ /* 0x000fe200078ec0ff */
[----:B----4-:R-:W-:Y:S02]  /*14a0*/  IMAD R0, R7, R20, R30 ;  /* 0x0000001407007224 */ /* 0x010fe400078e021e */
[----:B------:R-:W-:Y:S02]  /*14b0*/  IMAD.MOV.U32 R6, RZ, RZ, 0x1 ;  /* 0x00000001ff067424 */ /* 0x000fe400078e00ff */
[----:B0-----:R-:W-:Y:S02]  /*14c0*/  IMAD R4, R13, R26, R14 ;  /* 0x0000001a0d047224 */ /* 0x001fe400078e020e */
[----:B------:R-:W-:Y:S01]  /*14d0*/  IMAD R5, R0, R21, R5 ;  /* 0x0000001500057224 */ /* 0x000fe200078e0205 */
[----:B------:R-:W-:-:S04]  /*14e0*/  PRMT R0, R6, 0x7610, R0 ;  /* 0x0000761006007816 */ /* 0x000fc80000000000 */
[----:B------:R-:W-:Y:S02]  /*14f0*/  SEL R6, R5, R4, !P3 ;  /* 0x0000000405067207 */ /* 0x000fe40005800000 */
[----:B------:R-:W-:-:S03]  /*1500*/  SEL R4, R4, R5, !P3 ;  /* 0x0000000504047207 */ /* 0x000fc60005800000 */
[----:B------:R3:W-:Y:S04]  /*1510*/  STL [R1+0x8c], R6 ;  /* 0x00008c0601007387 */ /* 0x0007e80000100800 */
[----:B------:R3:W-:Y:S04]  /*1520*/  STL [R1+0x78], R27 ;  /* 0x0000781b01007387 */ /* 0x0007e80000100800 */
[----:B------:R3:W-:Y:S02]  /*1530*/  STL [R1+0x88], R4 ;  /* 0x0000880401007387 */ /* 0x0007e40000100800 */
.L_x_13:
[----:B------:R-:W-:Y:S05]  /*1540*/  @!P2 BRA `(.L_x_16) ;  /* 0x00000000000ca947 */ /* 0x000fea0003800000 */
[----:B------:R-:W-:Y:S01]  /*1550*/  UCGABAR_WAIT ;  /* 0x0000000000007dc7 */ /* 0x000fe20008000000 */
[----:B------:R-:W-:Y:S01]  /*1560*/  CCTL.IVALL ;  /* 0x00000000ff00798f */ /* 0x000fe20002000000 */
[----:B------:R-:W-:Y:S05]  /*1570*/  BRA `(.L_x_17) ;  /* 0x0000000000047947 */ /* 0x000fea0003800000 */
.L_x_16:
[----:B------:R-:W-:Y:S06]  /*1580*/  BAR.SYNC.DEFER_BLOCKING 0x0 ;  /* 0x0000000000007b1d */ /* 0x000fec0000010000 */
.L_x_17:
[----:B------:R-:W-:Y:S05]  /*1590*/  @!P4 BRA `(.L_x_18) ;  /* 0x000000d800e0c947 */ /* 0x000fea0003800000 */
[----:B------:R-:W-:-:S06]  /*15a0*/  UISETP.GT.U32.AND UP0, UPT, UR12, 0x1, UPT ;  /* 0x000000010c00788c */ /* 0x000fcc000bf04070 */
[----:B------:R-:W-:-:S13]  /*15b0*/  PLOP3.LUT P1, PT, PT, PT, UP0, 0x80, 0x0 ;  /* 0x000000000000781c */ /* 0x000fda0003f2f008 */
[----:B------:R-:W-:Y:S05]  /*15c0*/  @P1 EXIT ;  /* 0x000000000000194d */ /* 0x000fea0003800000 */
.L_x_19:
[----:B------:R-:W-:-:S08]  /*15d0*/  NOP ;  /* 0x0000000000007918 */ /* 0x000fd00000000000 */
[----:B------:R-:W4:Y:S02]  /*15e0*/  USETMAXREG.TRY_ALLOC.CTAPOOL UP0, 0xe8 ;  /* 0x000000e8000079c8 */ /* 0x000f240008000600 */
[----:B----4-:R-:W-:-:S13]  /*15f0*/  PLOP3.LUT P1, PT, PT, PT, UP0, 0x80, 0x0 ;  /* 0x000000000000781c */ /* 0x010fda0003f2f008 */
[----:B------:R-:W-:Y:S05]  /*1600*/  @!P1 BRA `(.L_x_19) ;  /* 0xfffffffc00f09947 */ /* 0x000fea000383ffff */
[----:B------:R-:W-:-:S13]  /*1610*/  LOP3.LUT P1, RZ, R0, 0xff, RZ, 0xc0, !PT ;  /* 0x000000ff00ff7812 */ /* 0x000fda000782c0ff */
[----:B------:R-:W-:Y:S05]  /*1620*/  @!P1 EXIT ;  /* 0x000000000000994d */ /* 0x000fea0003800000 */
[----:B------:R-:W4:Y:S01]  /*1630*/  S2UR UR6, SR_CgaCtaId ;  /* 0x00000000000679c3 */ /* 0x000f220000008800 */
[CC--:B------:R-:W-:Y:S01]  /*1640*/  LEA.HI R0, R12.reuse, R3.reuse, RZ, 0x2 ;  /* 0x000000030c007211 */ /* 0x0c0fe200078f10ff */
[----:B------:R-:W-:Y:S01]  /*1650*/  UIADD3 UR7, UR17, -0x1, URZ ;  /* 0xffffffff11077890 */ /* 0x000fe2000fffe03f */
[----:B------:R-:W-:Y:S01]  /*1660*/  LEA.HI R3, R12, R3, RZ, 0x5 ;  /* 0x000000030c037211 */ /* 0x000fe200078f28ff */
[----:B------:R-:W-:Y:S01]  /*1670*/  UMOV UR12, 0x400 ;  /* 0x00000400000c7882 */ /* 0x000fe20000000000 */
[--C-:B------:R-:W-:Y:S01]  /*1680*/  SHF.R.S32.HI R2, RZ, 0x2, R0.reuse ;  /* 0x00000002ff027819 */ /* 0x100fe20000011400 */
[----:B------:R-:W-:Y:S01]  /*1690*/  UISETP.LT.AND UP0, UPT, UR14, 0x1, UPT ;  /* 0x000000010e00788c */ /* 0x000fe2000bf01270 */
[----:B------:R-:W-:Y:S01]  /*16a0*/  SHF.R.S32.HI R5, RZ, 0x1f, R0 ;  /* 0x0000001fff057819 */ /* 0x000fe20000011400 */
[----:B------:R-:W-:Y:S02]  /*16b0*/  ULOP3.LUT UR27, UR13, 0x1, URZ, 0xfc, !UPT ;  /* 0x000000010d1b7892 */ /* 0x000fe4000f8efc3f */
[----:B------:R-:W-:Y:S01]  /*16c0*/  USEL UR16, UR14, 0x1, UP0 ;  /* 0x000000010e107887 */ /* 0x000fe20008000000 */
[----:B------:R-:W-:Y:S01]  /*16d0*/  LEA.HI R5, R5, R2, RZ, 0x3 ;  /* 0x0000000205057211 */ /* 0x000fe200078f18ff */
[----:B------:R-:W-:-:S02]  /*16e0*/  UISETP.NE.AND UP0, UPT, UR7, URZ, UPT ;  /* 0x0000003f0700728c */ /* 0x000fc4000bf05270 */
[----:B------:R-:W-:Y:S01]  /*16f0*/  USHF.L.U32 UR28, UR14, 0x1, URZ ;  /* 0x000000010e1c7899 */ /* 0x000fe2000800063f */
[----:B------:R-:W-:Y:S01]  /*1700*/  LOP3.LUT R5, R5, 0xfffffff8, RZ, 0xc0, !PT ;  /* 0xfffffff805057812 */ /* 0x000fe200078ec0ff */
[----:B------:R-:W-:Y:S02]  /*1710*/  UIADD3 UR16, -UR16, UR14, URZ ;  /* 0x0000000e10107290 */ /* 0x000fe4000fffe13f */
[----:B------:R-:W-:Y:S02]  /*1720*/  USEL UR30, URZ, 0x1, UP0 ;  /* 0x000000013f1e7887 */ /* 0x000fe40008000000 */
[----:B------:R-:W-:Y:S01]  /*1730*/  IMAD.IADD R2, R2, 0x1, -R5 ;  /* 0x0000000102027824 */ /* 0x000fe200078e0a05 */
[----:B------:R-:W-:Y:S01]  /*1740*/  SHF.R.S32.HI R5, RZ, 0x5, R3 ;  /* 0x00000005ff057819 */ /* 0x000fe20000011403 */
[----:B----4-:R-:W-:-:S03]  /*1750*/  ULEA UR12, UR6, UR12, 0x18 ;  /* 0x0000000c060c7291 */ /* 0x010fc6000f8ec03f */
[--C-:B------:R-:W-:Y:S01]  /*1760*/  SHF.R.S32.HI R3, RZ, 0x1f, R2.reuse ;  /* 0x0000001fff037819 */ /* 0x100fe20000011402 */
[----:B------:R-:W-:Y:S01]  /*1770*/  USHF.L.U32 UR6, UR7, 0x3, URZ ;  /* 0x0000000307067899 */ /* 0x000fe2000800063f */
[C-C-:B------:R-:W-:Y:S01]  /*1780*/  IMAD R0, R5.reuse, -0x10, -R2.reuse ;  /* 0xfffffff005007824 */ /* 0x140fe200078e0a02 */
[----:B------:R-:W-:Y:S02]  /*1790*/  UIADD3 UR29, UR12, 0xc0, URZ ;  /* 0x000000c00c1d7890 */ /* 0x000fe4000fffe03f */
[----:B------:R-:W-:Y:S01]  /*17a0*/  ULOP3.LUT UR6, UR6, 0x8, URZ, 0xc0, !UPT ;  /* 0x0000000806067892 */ /* 0x000fe2000f8ec03f */
[----:B------:R-:W-:Y:S01]  /*17b0*/  IMAD.WIDE R2, R5, 0x10, R2 ;  /* 0x0000001005027825 */ /* 0x000fe200078e0202 */
[----:B------:R-:W-:Y:S02]  /*17c0*/  ULEA UR17, UR17, UR29, 0x3 ;  /* 0x0000001d11117291 */ /* 0x000fe4000f8e183f */
[----:B------:R-:W-:Y:S02]  /*17d0*/  ULOP3.LUT UR31, UR6, 0x8, URZ, 0x3c, !UPT ;  /* 0x00000008061f7892 */ /* 0x000fe4000f8e3c3f */
[----:B------:R-:W-:-:S03]  /*17e0*/  ULOP3.LUT UR18, UR6, 0x18, URZ, 0x3c, !UPT ;  /* 0x0000001806127892 */ /* 0x000fc6000f8e3c3f */
[----:B------:R-:W-:Y:S02]  /*17f0*/  ULDC UR6, c[0x0][0x284] ;  /* 0x0000a10000067ab9 */ /* 0x000fe40000000800 */
[----:B------:R-:W-:-:S05]  /*1800*/  VIADD R0, R0, UR6 ;  /* 0x0000000600007c36 */ /* 0x000fca0008000000 */
[----:B------:R4:W-:Y:S04]  /*1810*/  STL [R1+0x98], R0 ;  /* 0x0000980001007387 */ /* 0x0009e80000100800 */
[----:B------:R4:W-:Y:S02]  /*1820*/  STL.64 [R1+0x90], R2 ;  /* 0x0000900201007387 */ /* 0x0009e40000100a00 */
.L_x_302:
[----:B----4-:R-:W-:Y:S01]  /*1830*/  IMAD.U32 R0, RZ, RZ, UR30 ;  /* 0x0000001eff007e24 */ /* 0x010fe2000f8e00ff */
[----:B0-2---:R-:W4:Y:S01]  /*1840*/  LDC R2, c[0x0][0x28c] ;  /* 0x0000a300ff027b82 */ /* 0x005f220000000800 */
[----:B------:R-:W-:Y:S01]  /*1850*/  UMOV UR6, URZ ;  /* 0x0000003f00067c82 */ /* 0x000fe20008000000 */
[----:B------:R-:W-:Y:S02]  /*1860*/  UMOV UR19, UR5 ;  /* 0x0000000500137c82 */ /* 0x000fe40008000000 */
[----:B------:R-:W-:-:S04]  /*1870*/  SHF.L.U32 R0, R0, 0x1f, RZ ;  /* 0x0000001f00007819 */ /* 0x000fc800000006ff */
[----:B------:R-:W5:Y:S01]  /*1880*/  SYNCS.PHASECHK.TRANS64.TRYWAIT P1, [UR17+-0x8], R0 ;  /* 0xfffff800ff0075a7 */ /* 0x000f620008020151 */
[----:B----4-:R-:W-:Y:S01]  /*1890*/  ISETP.GE.AND P2, PT, R2, 0x1, PT ;  /* 0x000000010200780c */ /* 0x010fe20003f46270 */
[----:B-----5:R-:W-:-:S12]  /*18a0*/  @!P1 BRA `(.L_x_20) ;  /* 0x000000ec00589947 */ /* 0x020fd80003800000 */
.L_x_331:
[----:B------:R0:W-:Y:S01]  /*18b0*/  STL [R1+0x74], RZ ;  /* 0x000074ff01007387 */ /* 0x0001e20000100800 */
[----:B------:R-:W-:Y:S01]  /*18c0*/  UMOV UR7, URZ ;  /* 0x0000003f00077c82 */ /* 0x000fe20008000000 */
[----:B------:R-:W-:Y:S01]  /*18d0*/  UMOV UR8, URZ ;  /* 0x0000003f00087c82 */ /* 0x000fe20008000000 */
[----:B----4-:R-:W-:Y:S01]  /*18e0*/  IMAD.MOV.U32 R0, RZ, RZ, RZ ;  /* 0x000000ffff007224 */ /* 0x010fe200078e00ff */
[----:B------:R4:W-:Y:S01]  /*18f0*/  STL [R1+0x70], RZ ;  /* 0x000070ff01007387 */ /* 0x0009e20000100800 */
[----:B------:R-:W-:Y:S02]  /*1900*/  CS2R R2, SRZ ;  /* 0x0000000000027805 */ /* 0x000fe4000001ff00 */
[----:B---3--:R-:W-:Y:S02]  /*1910*/  CS2R R4, SRZ ;  /* 0x0000000000047805 */ /* 0x008fe4000001ff00 */
[----:B--2---:R-:W-:Y:S01]  /*1920*/  CS2R R6, SRZ ;  /* 0x0000000000067805 */ /* 0x004fe2000001ff00 */
[----:B------:R4:W-:Y:S01]  /*1930*/  STL [R1+0x6c], RZ ;  /* 0x00006cff01007387 */ /* 0x0009e20000100800 */
[----:B------:R-:W-:-:S02]  /*1940*/  CS2R R8, SRZ ;  /* 0x0000000000087805 */ /* 0x000fc4000001ff00 */
[----:B0-----:R-:W-:Y:S02]  /*1950*/  CS2R R10, SRZ ;  /* 0x00000000000a7805 */ /* 0x001fe4000001ff00 */
[----:B------:R-:W-:Y:S01]  /*1960*/  CS2R R12, SRZ ;  /* 0x00000000000c7805 */ /* 0x000fe2000001ff00 */
[----:B------:R4:W-:Y:S01]  /*1970*/  STL [R1+0x68], RZ ;  /* 0x000068ff01007387 */ /* 0x0009e20000100800 */
[----:B------:R-:W-:Y:S02]  /*1980*/  CS2R R14, SRZ ;  /* 0x00000000000e7805 */ /* 0x000fe4000001ff00 */
[----:B-1----:R-:W-:Y:S02]  /*1990*/  CS2R R16, SRZ ;  /* 0x0000000000107805 */ /* 0x002fe4000001ff00 */
[----:B------:R-:W-:Y:S01]  /*19a0*/  CS2R R18, SRZ ;  /* 0x0000000000127805 */ /* 0x000fe2000001ff00 */
[----:B------:R4:W-:Y:S01]  /*19b0*/  STL [R1+0x64], RZ ;  /* 0x000064ff01007387 */ /* 0x0009e20000100800 */
[----:B------:R-:W-:-:S02]  /*19c0*/  CS2R R20, SRZ ;  /* 0x0000000000147805 */ /* 0x000fc4000001ff00 */
[----:B------:R-:W-:Y:S02]  /*19d0*/  CS2R R22, SRZ ;  /* 0x0000000000167805 */ /* 0x000fe4000001ff00 */
[----:B------:R-:W-:Y:S01]  /*19e0*/  CS2R R152, SRZ ;  /* 0x0000000000987805 */ /* 0x000fe2000001ff00 */
[----:B------:R4:W-:Y:S01]  /*19f0*/  STL [R1+0x60], RZ ;  /* 0x000060ff01007387 */ /* 0x0009e20000100800 */
[----:B------:R-:W-:Y:S02]  /*1a00*/  CS2R R154, SRZ ;  /* 0x00000000009a7805 */ /* 0x000fe4000001ff00 */
[----:B------:R-:W-:Y:S02]  /*1a10*/  CS2R R156, SRZ ;  /* 0x00000000009c7805 */ /* 0x000fe4000001ff00 */
        /* <DEDUP_REMOVED lines=46> */
[----:B------:R-:W-:Y:S01]  /*1d00*/  IMAD.MOV.U32 R226, RZ, RZ, RZ ;  /* 0x000000ffffe27224 */ /* 0x000fe200078e00ff */
[----:B------:R-:W-:Y:S01]  /*1d10*/  CS2R R24, SRZ ;  /* 0x0000000000187805 */ /* 0x000fe2000001ff00 */
[----:B------:R-:W-:Y:S01]  /*1d20*/  IMAD.U32 R227, RZ, RZ, UR4 ;  /* 0x00000004ffe37e24 */ /* 0x000fe2000f8e00ff */
[----:B------:R4:W-:Y:S01]  /*1d30*/  STL [R1+0x2c], RZ ;  /* 0x00002cff01007387 */ /* 0x0009e20000100800 */
[----:B------:R-:W-:Y:S02]  /*1d40*/  CS2R R26, SRZ ;  /* 0x00000000001a7805 */ /* 0x000fe4000001ff00 */
[----:B------:R-:W-:-:S02]  /*1d50*/  CS2R R28, SRZ ;  /* 0x00000000001c7805 */ /* 0x000fc4000001ff00 */
[----:B------:R-:W-:Y:S01]  /*1d60*/  CS2R R30, SRZ ;  /* 0x00000000001e7805 */ /* 0x000fe2000001ff00 */
[----:B------:R4:W-:Y:S01]  /*1d70*/  STL [R1+0x28], RZ ;  /* 0x000028ff01007387 */ /* 0x0009e20000100800 */
[----:B------:R-:W-:Y:S02]  /*1d80*/  CS2R R32, SRZ ;  /* 0x0000000000207805 */ /* 0x000fe4000001ff00 */
[----:B------:R-:W-:Y:S02]  /*1d90*/  CS2R R34, SRZ ;  /* 0x0000000000227805 */ /* 0x000fe4000001ff00 */
[----:B------:R-:W-:Y:S01]  /*1da0*/  CS2R R36, SRZ ;  /* 0x0000000000247805 */ /* 0x000fe2000001ff00 */
        /* <DEDUP_REMOVED lines=36> */
[----:B------:R4:W-:Y:S01]  /*1ff0*/  STL [R1], RZ ;  /* 0x000000ff01007387 */ /* 0x0009e20000100800 */
[----:B------:R-:W-:Y:S02]  /*2000*/  CS2R R92, SRZ ;  /* 0x00000000005c7805 */ /* 0x000fe4000001ff00 */
[----:B------:R-:W-:Y:S02]  /*2010*/  CS2R R94, SRZ ;  /* 0x00000000005e7805 */ /* 0x000fe4000001ff00 */
[----:B------:R-:W-:Y:S02]  /*2020*/  CS2R R96, SRZ ;  /* 0x0000000000607805 */ /* 0x000fe4000001ff00 */
[----:B------:R-:W-:Y:S02]  /*2030*/  CS2R R98, SRZ ;  /* 0x0000000000627805 */ /* 0x000fe4000001ff00 */
[----:B------:R-:W-:-:S02]  /*2040*/  CS2R R100, SRZ ;  /* 0x0000000000647805 */ /* 0x000fc4000001ff00 */
[----:B------:R-:W-:Y:S02]  /*2050*/  CS2R R102, SRZ ;  /* 0x0000000000667805 */ /* 0x000fe4000001ff00 */
        /* <DEDUP_REMOVED lines=23> */
[----:B------:R-:W-:Y:S01]  /*21d0*/  CS2R R150, SRZ ;  /* 0x0000000000967805 */ /* 0x000fe2000001ff00 */
[----:B----4-:R-:W-:Y:S06]  /*21e0*/  @!P2 BRA `(.L_x_21) ;  /* 0x000000100074a947 */ /* 0x010fec0003800000 */
[----:B------:R-:W-:-:S06]  /*21f0*/  UISETP.NE.AND UP0, UPT, UR27, 0x3, UPT ;  /* 0x000000031b00788c */ /* 0x000fcc000bf05270 */
[----:B------:R-:W-:-:S13]  /*2200*/  PLOP3.LUT P2, PT, PT, PT, UP0, 0x80, 0x0 ;  /* 0x000000000000781c */ /* 0x000fda0003f4f008 */
[----:B------:R-:W-:Y:S05]  /*2210*/  @!P2 BRA `(.L_x_22) ;  /* 0x000000000004a947 */ /* 0x000fea0003800000 */
[----:B------:R-:W-:Y:S01]  /*2220*/  BPT.TRAP 0x1 ;  /* 0x000000040000795c */ /* 0x000fe20000300000 */
.L_x_22:
[----:B------:R-:W-:Y:S01]  /*2230*/  ULEA UR6, UR5, UR12, 0x3 ;  /* 0x0000000c05067291 */ /* 0x000fe2000f8e183f */
[----:B------:R-:W-:-:S05]  /*2240*/  IMAD.U32 R0, RZ, RZ, UR4 ;  /* 0x00000004ff007e24 */ /* 0x000fca000f8e00ff */
[----:B------:R-:W-:-:S04]  /*2250*/  SHF.L.U32 R0, R0, 0x1f, RZ ;  /* 0x0000001f00007819 */ /* 0x000fc800000006ff */
[----:B------:R0:W1:Y:S01]  /*2260*/  SYNCS.PHASECHK.TRANS64.TRYWAIT P1, [UR6], R0 ;  /* 0x00000000ff0075a7 */ /* 0x0000620008020146 */
[----:B------:R-:W-:Y:S05]  /*2270*/  @!P2 BRA `(.L_x_23) ;  /* 0x000000000004a947 */ /* 0x000fea0003800000 */
[----:B------:R-:W-:Y:S01]  /*2280*/  BPT.TRAP 0x1 ;  /* 0x000000040000795c */ /* 0x000fe20000300000 */
.L_x_23:
[----:B-1----:R-:W-:Y:S05]  /*2290*/  @P1 BRA `(.L_x_24) ;  /* 0x0000000000081947 */ /* 0x002fea0003800000 */
[----:B------:R-:W1:Y:S02]  /*22a0*/  SYNCS.PHASECHK.TRANS64.TRYWAIT P1, [UR6], R0 ;  /* 0x00000000ff0075a7 */ /* 0x000e640008020146 */
[----:B-1----:R-:W-:Y:S05]  /*22b0*/  @!P1 BRA `(.L_x_25) ;  /* 0x000000e000ec9947 */ /* 0x002fea0003800000 */
.L_x_24:
[----:B------:R-:W-:Y:S01]  /*22c0*/  UIADD3 UR6, UR12, 0x180, URZ ;  /* 0x000001800c067890 */ /* 0x000fe2000fffe03f */
[----:B------:R-:W-:Y:S01]  /*22d0*/  WARPGROUP.ARRIVE ;  /* 0x00000000000079c5 */ /* 0x000fe20000000000 */
[----:B------:R-:W-:Y:S01]  /*22e0*/  UIADD3 UR7, UR12, 0xb180, URZ ;  /* 0x0000b1800c077890 */ /* 0x000fe2000fffe03f */
[----:B------:R2:W-:Y:S01]  /*22f0*/  STL [R1+0x74], RZ ;  /* 0x000074ff01007387 */ /* 0x0005e20000100800 */
[----:B------:R-:W-:Y:S01]  /*2300*/  USHF.R.U32.HI UR6, URZ, 0x4, UR6 ;  /* 0x000000043f067899 */ /* 0x000fe20008011606 */
[----:B01----:R-:W-:Y:S01]  /*2310*/  IMAD.MOV.U32 R0, RZ, RZ, RZ ;  /* 0x000000ffff007224 */ /* 0x003fe200078e00ff */
[----:B------:R-:W-:Y:S01]  /*2320*/  USHF.R.U32.HI UR7, URZ, 0x4, UR7 ;  /* 0x000000043f077899 */ /* 0x000fe20008011607 */
[----:B------:R2:W-:Y:S01]  /*2330*/  STL [R1+0x70], RZ ;  /* 0x000070ff01007387 */ /* 0x0005e20000100800 */
[----:B------:R-:W-:Y:S01]  /*2340*/  ULOP3.LUT UR6, UR6, 0x3fff, URZ, 0xc0, !UPT ;  /* 0x00003fff06067892 */ /* 0x000fe2000f8ec03f */
[----:B------:R-:W-:Y:S01]  /*2350*/  CS2R R2, SRZ ;  /* 0x0000000000027805 */ /* 0x000fe2000001ff00 */
[----:B------:R-:W-:Y:S01]  /*2360*/  ULOP3.LUT UR7, UR7, 0x3fff, URZ, 0xc0, !UPT ;  /* 0x00003fff07077892 */ /* 0x000fe2000f8ec03f */
[----:B------:R2:W-:Y:S01]  /*2370*/  STL [R1+0x6c], RZ ;  /* 0x00006cff01007387 */ /* 0x0005e20000100800 */
[----:B------:R-:W-:Y:S01]  /*2380*/  ULOP3.LUT UR6, UR6, 0x10000, URZ, 0xfc, !UPT ;  /* 0x0001000006067892 */ /* 0x000fe2000f8efc3f */
[----:B------:R-:W-:Y:S01]  /*2390*/  CS2R R4, SRZ ;  /* 0x0000000000047805 */ /* 0x000fe2000001ff00 */
[----:B------:R-:W-:Y:S01]  /*23a0*/  ULOP3.LUT UR7, UR7, 0x10000, URZ, 0xfc, !UPT ;  /* 0x0001000007077892 */ /* 0x000fe2000f8efc3f */
[----:B------:R2:W-:Y:S01]  /*23b0*/  STL [R1+0x68], RZ ;  /* 0x000068ff01007387 */ /* 0x0005e20000100800 */
[----:B------:R-:W-:Y:S01]  /*23c0*/  ULEA UR8, UR5, UR6, 0x8 ;  /* 0x0000000605087291 */ /* 0x000fe2000f8e403f */
[----:B------:R-:W-:Y:S01]  /*23d0*/  CS2R R6, SRZ ;  /* 0x0000000000067805 */ /* 0x000fe2000001ff00 */
[----:B------:R-:W-:Y:S01]  /*23e0*/  ULEA UR10, UR5, UR7, 0xa ;  /* 0x00000007050a7291 */ /* 0x000fe2000f8e503f */
[----:B------:R2:W-:Y:S01]  /*23f0*/  STL [R1+0x64], RZ ;  /* 0x000064ff01007387 */ /* 0x0005e20000100800 */
[----:B------:R-:W-:Y:S01]  /*2400*/  UMOV UR9, 0x80000020 ;  /* 0x8000002000097882 */ /* 0x000fe20000000000 */
[----:B------:R-:W-:Y:S01]  /*2410*/  UMOV UR11, 0x80000020 ;  /* 0x80000020000b7882 */ /* 0x000fe20000000000 */
[----:B------:R-:W-:Y:S01]  /*2420*/  ULDC UR7, c[0x0][0x50c] ;  /* 0x0001430000077ab9 */ /* 0x000fe20000000800 */
[----:B------:R2:W-:Y:S01]  /*2430*/  STL [R1+0x60], RZ ;  /* 0x000060ff01007387 */ /* 0x0005e20000100800 */
[----:B------:R-:W-:Y:S01]  /*2440*/  UISETP.NE.AND UP0, UPT, UR7, 0x2, UPT ;  /* 0x000000020700788c */ /* 0x000fe2000bf05270 */
[----:B------:R-:W-:Y:S01]  /*2450*/  CS2R R8, SRZ ;  /* 0x0000000000087805 */ /* 0x000fe2000001ff00 */
[----:B------:R-:W-:Y:S01]  /*2460*/  UMOV UR6, 0x2 ;  /* 0x0000000200067882 */ /* 0x000fe20000000000 */
[----:B------:R-:W-:Y:S01]  /*2470*/  QGMMA.64x256x32.F32.E5M2.E5M2 R24, gdesc[UR8], RZ, !UPT ;  /* 0x03e00000081879f3 */ /* 0x000fe2000c7038ff */
[----:B------:R2:W-:Y:S01]  /*2480*/  STL [R1+0x5c], RZ ;  /* 0x00005cff01007387 */ /* 0x0005e20000100800 */
[----:B------:R-:W-:Y:S01]  /*2490*/  USEL UR7, URZ, 0x1, UP0 ;  /* 0x000000013f077887 */ /* 0x000fe20008000000 */
[----:B------:R-:W-:Y:S01]  /*24a0*/  CS2R R10, SRZ ;  /* 0x00000000000a7805 */ /* 0x000fe2000001ff00 */
[----:B------:R-:W-:Y:S01]  /*24b0*/  UIADD3 UR8, UR8, 0x2, URZ ;  /* 0x0000000208087890 */ /* 0x000fe2000fffe03f */
[----:B------:R2:W-:Y:S01]  /*24c0*/  STL [R1+0x58], RZ ;  /* 0x000058ff01007387 */ /* 0x0005e20000100800 */
[----:B------:R-:W-:Y:S01]  /*24d0*/  UIADD3 UR10, UR10, 0x2, URZ ;  /* 0x000000020a0a7890 */ /* 0x000fe2000fffe03f */
[----:B------:R-:W-:-:S02]  /*24e0*/  CS2R R12, SRZ ;  /* 0x00000000000c7805 */ /* 0x000fc4000001ff00 */
[----:B------:R-:W-:Y:S01]  /*24f0*/  ISETP.NE.AND P1, PT, RZ, UR7, PT ;  /* 0x00000007ff007c0c */ /* 0x000fe2000bf25270 */
[----:B------:R2:W-:Y:S01]  /*2500*/  STL [R1+0x54], RZ ;  /* 0x000054ff01007387 */ /* 0x0005e20000100800 */
[----:B------:R-:W-:Y:S01]  /*2510*/  UMOV UR9, 0x80000020 ;  /* 0x8000002000097882 */ /* 0x000fe20000000000 */
[----:B------:R-:W-:Y:S01]  /*2520*/  UMOV UR11, 0x80000020 ;  /* 0x80000020000b7882 */ /* 0x000fe20000000000 */
        /* <DEDUP_REMOVED lines=55> */
[----:B------:R-:W-:Y:S01]  /*28a0*/  CS2R R224, SRZ ;  /* 0x0000000000e07805 */ /* 0x000fe2000001ff00 */
[----:B------:R-:W-:Y:S01]  /*28b0*/  IMAD.MOV.U32 R226, RZ, RZ, RZ ;  /* 0x000000ffffe27224 */ /* 0x000fe200078e00ff */
[----:B------:R2:W-:Y:S04]  /*28c0*/  STL [R1+0x18], RZ ;  /* 0x000018ff01007387 */ /* 0x0005e80000100800 */
[----:B------:R2:W-:Y:S04]  /*28d0*/  STL [R1+0x14], RZ ;  /* 0x000014ff01007387 */ /* 0x0005e80000100800 */
[----:B------:R2:W-:Y:S04]  /*28e0*/  STL [R1+0x10], RZ ;  /* 0x000010ff01007387 */ /* 0x0005e80000100800 */
[----:B------:R2:W-:Y:S04]  /*28f0*/  STL [R1+0xc], RZ ;  /* 0x00000cff01007387 */ /* 0x0005e80000100800 */
[----:B------:R2:W-:Y:S04]  /*2900*/  STL [R1+0x8], RZ ;  /* 0x000008ff01007387 */ /* 0x0005e80000100800 */
[----:B------:R2:W-:Y:S04]  /*2910*/  STL [R1+0x4], RZ ;  /* 0x000004ff01007387 */ /* 0x0005e80000100800 */
[----:B------:R2:W-:Y:S01]  /*2920*/  STL [R1], RZ ;  /* 0x000000ff01007387 */ /* 0x0005e20000100800 */
[----:B------:R-:W-:Y:S01]  /*2930*/  QGMMA.64x256x32.F32.E5M2.E5M2 R24, gdesc[UR8], R24, gsb0 ;  /* 0x03e00000081879f3 */ /* 0x000fe20008003818 */
[----:B------:R-:W-:Y:S05]  /*2940*/  @!P1 BRA `(.L_x_26) ;  /* 0x0000000800809947 */ /* 0x000fea0003800000 */
[----:B------:R-:W-:Y:S02]  /*2950*/  WARPGROUP.DEPBAR.LE gsb0, 0x0 ;  /* 0x00008000000079c5 */ /* 0x000fe40000010000 */
[----:B------:R-:W-:-:S01]  /*2960*/  FADD R227, RZ, R122 ;  /* 0x0000007affe37221 */ /* 0x000fc20000000000 */
[----:B------:R-:W-:Y:S01]  /*2970*/  FADD R226, RZ, R24 ;  /* 0x00000018ffe27221 */ /* 0x000fe20000000000 */
[----:B------:R-:W-:-:S01]  /*2980*/  FADD R225, RZ, R25 ;  /* 0x00000019ffe17221 */ /* 0x000fc20000000000 */
[----:B------:R-:W-:Y:S01]  /*2990*/  FADD R224, RZ, R26 ;  /* 0x0000001affe07221 */ /* 0x000fe20000000000 */
[----:B------:R-:W-:-:S01]  /*29a0*/  FADD R223, RZ, R27 ;  /* 0x0000001bffdf7221 */ /* 0x000fc20000000000 */
[----:B------:R0:W-:Y:S01]  /*29b0*/  STL [R1], R227 ;  /* 0x000000e301007387 */ /* 0x0001e20000100800 */
[----:B------:R-:W-:-:S01]  /*29c0*/  FADD R222, RZ, R28 ;  /* 0x0000001cffde7221 */ /* 0x000fc20000000000 */
[----:B------:R-:W-:Y:S01]  /*29d0*/  FADD R221, RZ, R29 ;  /* 0x0000001dffdd7221 */ /* 0x000fe20000000000 */
[----:B------:R-:W-:-:S01]  /*29e0*/  FADD R220, RZ, R30 ;  /* 0x0000001effdc7221 */ /* 0x000fc20000000000 */
[----:B------:R-:W-:Y:S01]  /*29f0*/  FADD R219, RZ, R31 ;  /* 0x0000001fffdb7221 */ /* 0x000fe20000000000 */
[----:B------:R-:W-:-:S01]  /*2a00*/  FADD R218, RZ, R32 ;  /* 0x00000020ffda7221 */ /* 0x000fc20000000000 */
[----:B------:R-:W-:Y:S01]  /*2a10*/  FADD R217, RZ, R33 ;  /* 0x00000021ffd97221 */ /* 0x000fe20000000000 */
[----:B------:R-:W-:-:S01]  /*2a20*/  FADD R216, RZ, R34 ;  /* 0x00000022ffd87221 */ /* 0x000fc20000000000 */
[----:B------:R-:W-:Y:S01]  /*2a30*/  FADD R215, RZ, R35 ;  /* 0x00000023ffd77221 */ /* 0x000fe20000000000 */
[----:B------:R-:W-:-:S01]  /*2a40*/  FADD R214, RZ, R36 ;  /* 0x00000024ffd67221 */ /* 0x000fc20000000000 */
[----:B0-----:R-:W-:Y:S01]  /*2a50*/  FADD R227, RZ, R123 ;  /* 0x0000007bffe37221 */ /* 0x001fe20000000000 */
[----:B------:R-:W-:-:S01]  /*2a60*/  FADD R213, RZ, R37 ;  /* 0x00000025ffd57221 */ /* 0x000fc20000000000 */
[----:B------:R-:W-:Y:S01]  /*2a70*/  FADD R212, RZ, R38 ;  /* 0x00000026ffd47221 */ /* 0x000fe20000000000 */
[----:B------:R-:W-:-:S01]  /*2a80*/  FADD R211, RZ, R39 ;  /* 0x00000027ffd37221 */ /* 0x000fc20000000000 */
[----:B------:R-:W-:Y:S01]  /*2a90*/  FADD R210, RZ, R40 ;  /* 0x00000028ffd27221 */ /* 0x000fe20000000000 */
[----:B------:R0:W-:Y:S01]  /*2aa0*/  STL [R1+0x4], R227 ;  /* 0x000004e301007387 */ /* 0x0001e20000100800 */
        /* <DEDUP_REMOVED lines=93> */
[----:B------:R-:W-:Y:S01]  /*3080*/  UMOV UR6, URZ ;  /* 0x0000003f00067c82 */ /* 0x000fe20008000000 */
[----:B0-----:R-:W-:-:S05]  /*3090*/  FADD R227, RZ, R130 ;  /* 0x00000082ffe37221 */ /* 0x001fca0000000000 */
[----:B------:R0:W-:Y:S02]  /*30a0*/  STL [R1+0x20], R227 ;  /* 0x000020e301007387 */ /* 0x0001e40000100800 */
        /* <DEDUP_REMOVED lines=42> */
.L_x_26:
[----:B------:R-:W-:-:S04]  /*3350*/  UIADD3 UR19, UR5, 0x1, URZ ;  /* 0x0000000105137890 */ /* 0x000fc8000fffe03f */
[----:B------:R-:W-:-:S04]  /*3360*/  UISETP.NE.AND UP0, UPT, UR19, 0xb, UPT ;  /* 0x0000000b1300788c */ /* 0x000fc8000bf05270 */
[----:B------:R-:W-:Y:S02]  /*3370*/  USEL UR8, URZ, 0x1, UP0 ;  /* 0x000000013f087887 */ /* 0x000fe40008000000 */
[----:B------:R-:W-:Y:S02]  /*3380*/  USEL UR19, UR19, URZ, UP0 ;  /* 0x0000003f13137287 */ /* 0x000fe40008000000 */
[----:B------:R-:W-:-:S06]  /*3390*/  ULOP3.LUT UR8, UR4, UR8, URZ, 0x3c, !UPT ;  /* 0x0000000804087292 */ /* 0x000fcc000f8e3c3f */
[----:B0-----:R-:W-:Y:S01]  /*33a0*/  IMAD.U32 R227, RZ, RZ, UR8 ;  /* 0x00000008ffe37e24 */ /* 0x001fe2000f8e00ff */
[----:B------:R-:W-:-:S06]  /*33b0*/  UMOV UR8, 0x1 ;  /* 0x0000000100087882 */ /* 0x000fcc0000000000 */
.L_x_21:
[----:B------:R-:W-:-:S06]  /*33c0*/  UISETP.GE.AND UP0, UPT, UR16, 0x1, UPT ;  /* 0x000000011000788c */ /* 0x000fcc000bf06270 */
[----:B------:R-:W-:-:S13]  /*33d0*/  PLOP3.LUT P1, PT, PT, PT, UP0, 0x80, 0x0 ;  /* 0x000000000000781c */ /* 0x000fda0003f2f008 */
[----:B------:R-:W-:Y:S05]  /*33e0*/  @!P1 BRA `(.L_x_27) ;  /* 0x0000001000949947 */ /* 0x000fea0003800000 */
[----:B------:R-:W-:Y:S01]  /*33f0*/  IMAD.U32 R228, RZ, RZ, UR16 ;  /* 0x00000010ffe47e24 */ /* 0x000fe2000f8e00ff */
[----:B------:R-:W-:Y:S01]  /*3400*/  UMOV UR26, UR5 ;  /* 0x00000005001a7c82 */ /* 0x000fe20008000000 */
[----:B------:R-:W-:-:S05]  /*3410*/  ULDC UR32, c[0x0][0x50c] ;  /* 0x0001430000207ab9 */ /* 0x000fca0000000800 */
.L_x_35:
[----:B------:R-:W-:-:S06]  /*3420*/  UISETP.NE.AND UP0, UPT, UR27, 0x3, UPT ;  /* 0x000000031b00788c */ /* 0x000fcc000bf05270 */
[----:B------:R-:W-:-:S13]  /*3430*/  PLOP3.LUT P2, PT, PT, PT, UP0, 0x80, 0x0 ;  /* 0x000000000000781c */ /* 0x000fda0003f4f008 */
[----:B01---5:R-:W-:Y:S05]  /*3440*/  @!P2 BRA `(.L_x_28) ;  /* 0x000000000004a947 */ /* 0x023fea0003800000 */
[----:B------:R-:W-:Y:S01]  /*3450*/  BPT.TRAP 0x1 ;  /* 0x000000040000795c */ /* 0x000fe20000300000 */
.L_x_28:
[----:B------:R-:W-:Y:S01]  /*3460*/  ULEA UR9, UR19, UR12, 0x3 ;  /* 0x0000000c13097291 */ /* 0x000fe2000f8e183f */
[----:B------:R-:W-:-:S08]  /*3470*/  SHF.L.U32 R229, R227, 0x1f, RZ ;  /* 0x0000001fe3e57819 */ /* 0x000fd000000006ff */
[----:B------:R0:W1:Y:S01]  /*3480*/  SYNCS.PHASECHK.TRANS64.TRYWAIT P1, [UR9], R229 ;  /* 0x000000e5ff0075a7 */ /* 0x0000620008020149 */
[----:B------:R-:W-:Y:S05]  /*3490*/  @!P2 BRA `(.L_x_29) ;  /* 0x000000000004a947 */ /* 0x000fea0003800000 */
[----:B------:R-:W-:Y:S01]  /*34a0*/  BPT.TRAP 0x1 ;  /* 0x000000040000795c */ /* 0x000fe20000300000 */
.L_x_29:
[----:B-1----:R-:W-:Y:S05]  /*34b0*/  @P1 BRA `(.L_x_30) ;  /* 0x0000000000081947 */ /* 0x002fea0003800000 */
[----:B------:R-:W1:Y:S02]  /*34c0*/  SYNCS.PHASECHK.TRANS64.TRYWAIT P1, [UR9], R229 ;  /* 0x000000e5ff0075a7 */ /* 0x000e640008020149 */
[----:B-1----:R-:W-:Y:S05]  /*34d0*/  @!P1 BRA `(.L_x_31) ;  /* 0x000000d0007c9947 */ /* 0x002fea0003800000 */
.L_x_30:
[----:B------:R-:W-:Y:S01]  /*34e0*/  UIADD3 UR9, UR12, 0x180, URZ ;  /* 0x000001800c097890 */ /* 0x000fe2000fffe03f */
[----:B------:R-:W-:Y:S01]  /*34f0*/  WARPGROUP.ARRIVE ;  /* 0x00000000000079c5 */ /* 0x000fe20000000000 */
[----:B------:R-:W-:Y:S02]  /*3500*/  UIADD3 UR10, UR12, 0xb180, URZ ;  /* 0x0000b1800c0a7890 */ /* 0x000fe4000fffe03f */
[----:B------:R-:W-:Y:S02]  /*3510*/  UISETP.NE.AND UP0, UPT, UR7, URZ, UPT ;  /* 0x0000003f0700728c */ /* 0x000fe4000bf05270 */
[----:B------:R-:W-:Y:S02]  /*3520*/  USHF.R.U32.HI UR9, URZ, 0x4, UR9 ;  /* 0x000000043f097899 */ /* 0x000fe40008011609 */
[----:B------:R-:W-:Y:S02]  /*3530*/  USHF.R.U32.HI UR10, URZ, 0x4, UR10 ;  /* 0x000000043f0a7899 */ /* 0x000fe4000801160a */
[----:B------:R-:W-:-:S02]  /*3540*/  USEL UR8, UR8, URZ, !UP0 ;  /* 0x0000003f08087287 */ /* 0x000fc4000c000000 */
[----:B------:R-:W-:Y:S02]  /*3550*/  ULOP3.LUT UR9, UR9, 0x3fff, URZ, 0xc0, !UPT ;  /* 0x00003fff09097892 */ /* 0x000fe4000f8ec03f */
[----:B------:R-:W-:Y:S02]  /*3560*/  ULOP3.LUT UR10, UR10, 0x3fff, URZ, 0xc0, !UPT ;  /* 0x00003fff0a0a7892 */ /* 0x000fe4000f8ec03f */
[----:B------:R-:W-:Y:S02]  /*3570*/  UISETP.NE.U32.AND UP0, UPT, UR8, URZ, UPT ;  /* 0x0000003f0800728c */ /* 0x000fe4000bf05070 */
[----:B------:R-:W-:Y:S02]  /*3580*/  ULOP3.LUT UR8, UR9, 0x10000, URZ, 0xfc, !UPT ;  /* 0x0001000009087892 */ /* 0x000fe4000f8efc3f */
[----:B------:R-:W-:Y:S02]  /*3590*/  ULOP3.LUT UR10, UR10, 0x10000, URZ, 0xfc, !UPT ;  /* 0x000100000a0a7892 */ /* 0x000fe4000f8efc3f */
[----:B------:R-:W-:-:S02]  /*35a0*/  ULEA UR8, UR19, UR8, 0x8 ;  /* 0x0000000813087291 */ /* 0x000fc4000f8e403f */
[----:B------:R-:W-:Y:S01]  /*35b0*/  ULEA UR10, UR19, UR10, 0xa ;  /* 0x0000000a130a7291 */ /* 0x000fe2000f8e503f */
[----:B------:R-:W-:Y:S01]  /*35c0*/  UMOV UR9, 0x80000020 ;  /* 0x8000002000097882 */ /* 0x000fe20000000000 */
[----:B------:R-:W-:Y:S01]  /*35d0*/  UMOV UR11, 0x80000020 ;  /* 0x80000020000b7882 */ /* 0x000fe20000000000 */
[----:B------:R-:W-:-:S06]  /*35e0*/  UIADD3 UR6, UR6, 0x2, URZ ;  /* 0x0000000206067890 */ /* 0x000fcc000fffe03f */
[----:B------:R-:W-:Y:S01]  /*35f0*/  QGMMA.64x256x32.F32.E5M2.E5M2 R24, gdesc[UR8], R24, UP0 ;  /* 0x03e00000081879f3 */ /* 0x000fe2000bf03818 */
[----:B------:R-:W-:Y:S02]  /*3600*/  UIADD3 UR8, UR8, 0x2, URZ ;  /* 0x0000000208087890 */ /* 0x000fe4000fffe03f */
[----:B------:R-:W-:Y:S01]  /*3610*/  UIADD3 UR10, UR10, 0x2, URZ ;  /* 0x000000020a0a7890 */ /* 0x000fe2000fffe03f */
[----:B------:R-:W-:Y:S01]  /*3620*/  UMOV UR9, 0x80000020 ;  /* 0x8000002000097882 */ /* 0x000fe20000000000 */
[----:B------:R-:W-:Y:S01]  /*3630*/  UMOV UR11, 0x80000020 ;  /* 0x80000020000b7882 */ /* 0x000fe20000000000 */
[----:B------:R-:W-:-:S04]  /*3640*/  UISETP.NE.AND UP0, UPT, UR6, UR32, UPT ;  /* 0x000000200600728c */ /* 0x000fc8000bf05270 */
[----:B------:R-:W-:-:S06]  /*3650*/  USEL UR7, URZ, 0x1, UP0 ;  /* 0x000000013f077887 */ /* 0x000fcc0008000000 */
[----:B------:R-:W-:-:S12]  /*3660*/  ISETP.NE.AND P1, PT, RZ, UR7, PT ;  /* 0x00000007ff007c0c */ /* 0x000fd8000bf25270 */
[----:B------:R-:W-:Y:S03]  /*3670*/  QGMMA.64x256x32.F32.E5M2.E5M2 R24, gdesc[UR8], R24, gsb0 ;  /* 0x03e00000081879f3 */ /* 0x000fe60008003818 */
[----:B------:R-:W-:Y:S02]  /*3680*/  WARPGROUP.DEPBAR.LE gsb0, 0x1 ;  /* 0x00008000000079c5 */ /* 0x000fe40000010100 */
[----:B------:R-:W-:Y:S05]  /*3690*/  @!P1 BRA `(.L_x_32) ;  /* 0x0000000c00809947 */ /* 0x000fea0003800000 */
[----:B------:R-:W-:Y:S02]  /*36a0*/  WARPGROUP.DEPBAR.LE gsb0, 0x0 ;  /* 0x00008000000079c5 */ /* 0x000fe40000010000 */
[----:B------:R-:W-:-:S01]  /*36b0*/  FADD R226, R24, R226 ;  /* 0x000000e218e27221 */ /* 0x000fc20000000000 */
[----:B------:R-:W-:Y:S01]  /*36c0*/  FADD R225, R25, R225 ;  /* 0x000000e119e17221 */ /* 0x000fe20000000000 */
[----:B------:R1:W-:Y:S01]  /*36d0*/  STL [R1+0xa0], R227 ;  /* 0x0000a0e301007387 */ /* 0x0003e20000100800 */
[----:B------:R-:W-:-:S01]  /*36e0*/  FADD R224, R26, R224 ;  /* 0x000000e01ae07221 */ /* 0x000fc20000000000 */
[----:B------:R-:W-:Y:S01]  /*36f0*/  FADD R223, R27, R223 ;  /* 0x000000df1bdf7221 */ /* 0x000fe20000000000 */
[----:B------:R-:W-:-:S01]  /*3700*/  FADD R222, R28, R222 ;  /* 0x000000de1cde7221 */ /* 0x000fc20000000000 */
[----:B------:R-:W-:Y:S01]  /*3710*/  FADD R221, R29, R221 ;  /* 0x000000dd1ddd7221 */ /* 0x000fe20000000000 */
[----:B-1----:R-:W3:Y:S04]  /*3720*/  LDL.LU R227, [R1+0x30] ;  /* 0x0000300001e37983 */ /* 0x002ee80000300800 */
[----:B------:R1:W-:Y:S01]  /*3730*/  STL [R1+0xa4], R226 ;  /* 0x0000a4e201007387 */ /* 0x0003e20000100800 */
[----:B------:R-:W-:-:S01]  /*3740*/  FADD R220, R30, R220 ;  /* 0x000000dc1edc7221 */ /* 0x000fc20000000000 */
[----:B------:R-:W-:-:S02]  /*3750*/  FADD R219, R31, R219 ;  /* 0x000000db1fdb7221 */ /* 0x000fc40000000000 */
[----:B-1----:R-:W4:Y:S04]  /*3760*/  LDL.LU R226, [R1+0x2c] ;  /* 0x00002c0001e27983 */ /* 0x002f280000300800 */
[----:B------:R1:W-:Y:S01]  /*3770*/  STL [R1+0xa8], R225 ;  /* 0x0000a8e101007387 */ /* 0x0003e20000100800 */
[----:B------:R-:W-:-:S03]  /*3780*/  FADD R218, R32, R218 ;  /* 0x000000da20da7221 */ /* 0x000fc60000000000 */
[----:B-1----:R-:W2:Y:S04]  /*3790*/  LDL.LU R225, [R1+0x28] ;  /* 0x0000280001e17983 */ /* 0x002ea80000300800 */
        /* <DEDUP_REMOVED lines=9> */
[----:B------:R1:W-:Y:S04]  /*3830*/  STL [R1+0xb8], R221 ;  /* 0x0000b8dd01007387 */ /* 0x0003e80000100800 */
        /* <DEDUP_REMOVED lines=12> */
[----:B-1----:R-:W2:Y:S01]  /*3900*/  LDL.LU R215, [R1] ;  /* 0x0000000001d77983 */ /* 0x002ea20000300800 */
[----:B------:R-:W-:-:S01]  /*3910*/  FADD R214, R36, R214 ;  /* 0x000000d624d67221 */ /* 0x000fc20000000000 */
[----:B------:R-:W-:Y:S01]  /*3920*/  FADD R213, R37, R213 ;  /* 0x000000d525d57221 */ /* 0x000fe20000000000 */
[----:B------:R-:W-:-:S01]  /*3930*/  FADD R212, R38, R212 ;  /* 0x000000d426d47221 */ /* 0x000fc20000000000 */
[----:B------:R-:W-:Y:S01]  /*3940*/  FADD R211, R39, R211 ;  /* 0x000000d327d37221 */ /* 0x000fe20000000000 */
[----:B------:R-:W-:-:S01]  /*3950*/  FADD R210, R40, R210 ;  /* 0x000000d228d27221 */ /* 0x000fc20000000000 */
[----:B------:R-:W-:Y:S01]  /*3960*/  STL [R1+0xd4], R214 ;  /* 0x0000d4d601007387 */ /* 0x000fe20000100800 */
        /* <DEDUP_REMOVED lines=11> */
[----:B------:R1:W-:Y:S01]  /*3a20*/  STL [R1+0xe0], R211 ;  /* 0x0000e0d301007387 */ /* 0x0003e20000100800 */
[----:B------:R-:W-:-:S01]  /*3a30*/  FADD R200, R50, R200 ;  /* 0x000000c832c87221 */ /* 0x000fc20000000000 */
[----:B------:R-:W-:Y:S01]  /*3a40*/  FADD R199, R51, R199 ;  /* 0x000000c733c77221 */ /* 0x000fe20000000000 */
        /* <DEDUP_REMOVED lines=69> */
[----:B-----5:R-:W-:Y:S01]  /*3ea0*/  FADD R0, R121, R0 ;  /* 0x0000000079007221 */ /* 0x020fe20000000000 */
[----:B---3--:R-:W-:-:S01]  /*3eb0*/  FADD R227, R134, R227 ;  /* 0x000000e386e37221 */ /* 0x008fc20000000000 */
[----:B----4-:R-:W-:Y:S01]  /*3ec0*/  FADD R226, R133, R226 ;  /* 0x000000e285e27221 */ /* 0x010fe20000000000 */
[----:B--2---:R-:W-:-:S01]  /*3ed0*/  FADD R225, R132, R225 ;  /* 0x000000e184e17221 */ /* 0x004fc20000000000 */
        /* <DEDUP_REMOVED lines=9> */
[----:B------:R-:W-:-:S05]  /*3f70*/  FADD R215, R122, R215 ;  /* 0x000000d77ad77221 */ /* 0x000fca0000000000 */
[----:B------:R2:W-:Y:S04]  /*3f80*/  STL [R1], R215 ;  /* 0x000000d701007387 */ /* 0x0005e80000100800 */
[----:B------:R3:W-:Y:S04]  /*3f90*/  STL [R1+0x4], R216 ;  /* 0x000004d801007387 */ /* 0x0007e80000100800 */
        /* <DEDUP_REMOVED lines=8> */
[----:B-1----:R-:W4:Y:S04]  /*4020*/  LDL.LU R211, [R1+0x34] ;  /* 0x0000340001d37983 */ /* 0x002f280000300800 */
[----:B------:R1:W-:Y:S04]  /*4030*/  STL [R1+0x28], R225 ;  /* 0x000028e101007387 */ /* 0x0003e80000100800 */
[----:B------:R-:W4:Y:S04]  /*4040*/  LDL.LU R212, [R1+0x38] ;  /* 0x0000380001d47983 */ /* 0x000f280000300800 */
[----:B------:R1:W-:Y:S04]  /*4050*/  STL [R1+0x2c], R226 ;  /* 0x00002ce201007387 */ /* 0x0003e80000100800 */
[----:B------:R-:W4:Y:S04]  /*4060*/  LDL.LU R213, [R1+0x3c] ;  /* 0x00003c0001d57983 */ /* 0x000f280000300800 */
[----:B------:R1:W-:Y:S04]  /*4070*/  STL [R1+0x30], R227 ;  /* 0x000030e301007387 */ /* 0x0003e80000100800 */
[----:B------:R-:W4:Y:S04]  /*4080*/  LDL.LU R214, [R1+0x40] ;  /* 0x0000400001d67983 */ /* 0x000f280000300800 */
[----:B--2---:R-:W2:Y:S04]  /*4090*/  LDL.LU R215, [R1+0x44] ;  /* 0x0000440001d77983 */ /* 0x004ea80000300800 */
[----:B---3--:R-:W3:Y:S04]  /*40a0*/  LDL.LU R216, [R1+0x48] ;  /* 0x0000480001d87983 */ /* 0x008ee80000300800 */
[----:B----4-:R-:W4:Y:S04]  /*40b0*/  LDL.LU R217, [R1+0x4c] ;  /* 0x00004c0001d97983 */ /* 0x010f280000300800 */
[----:B0-----:R-:W4:Y:S04]  /*40c0*/  LDL.LU R218, [R1+0x50] ;  /* 0x0000500001da7983 */ /* 0x001f280000300800 */
[----:B------:R-:W4:Y:S04]  /*40d0*/  LDL.LU R219, [R1+0x54] ;  /* 0x0000540001db7983 */ /* 0x000f280000300800 */
[----:B------:R-:W4:Y:S04]  /*40e0*/  LDL.LU R220, [R1+0x58] ;  /* 0x0000580001dc7983 */ /* 0x000f280000300800 */
[----:B------:R-:W4:Y:S04]  /*40f0*/  LDL.LU R221, [R1+0x5c] ;  /* 0x00005c0001dd7983 */ /* 0x000f280000300800 */
[----:B------:R-:W4:Y:S04]  /*4100*/  LDL.LU R222, [R1+0x60] ;  /* 0x0000600001de7983 */ /* 0x000f280000300800 */
[----:B------:R-:W4:Y:S04]  /*4110*/  LDL.LU R223, [R1+0x64] ;  /* 0x0000640001df7983 */ /* 0x000f280000300800 */
[----:B------:R-:W4:Y:S04]  /*4120*/  LDL.LU R224, [R1+0x68] ;  /* 0x0000680001e07983 */ /* 0x000f280000300800 */
[----:B-1----:R-:W4:Y:S04]  /*4130*/  LDL.LU R225, [R1+0x6c] ;  /* 0x00006c0001e17983 */ /* 0x002f280000300800 */
[----:B------:R-:W4:Y:S04]  /*4140*/  LDL.LU R226, [R1+0x70] ;  /* 0x0000700001e27983 */ /* 0x000f280000300800 */
[----:B------:R-:W4:Y:S01]  /*4150*/  LDL.LU R227, [R1+0x74] ;  /* 0x0000740001e37983 */ /* 0x000f220000300800 */
[----:B------:R-:W-:-:S05]  /*4160*/  FADD R211, R135, R211 ;  /* 0x000000d387d37221 */ /* 0x000fca0000000000 */
[----:B------:R0:W-:Y:S01]  /*4170*/  STL [R1+0x34], R211 ;  /* 0x000034d301007387 */ /* 0x0001e20000100800 */
[----:B------:R-:W-:-:S03]  /*4180*/  FADD R212, R136, R212 ;  /* 0x000000d488d47221 */ /* 0x000fc60000000000 */
[----:B0-----:R1:W5:Y:S01]  /*4190*/  LDL.LU R211, [R1+0xe0] ;  /* 0x0000e00001d37983 */ /* 0x0013620000300800 */
[----:B------:R-:W-:-:S03]  /*41a0*/  FADD R213, R137, R213 ;  /* 0x000000d589d57221 */ /* 0x000fc60000000000 */
[----:B------:R0:W-:Y:S01]  /*41b0*/  STL [R1+0x38], R212 ;  /* 0x000038d401007387 */ /* 0x0001e20000100800 */
[----:B------:R-:W-:-:S01]  /*41c0*/  FADD R214, R138, R214 ;  /* 0x000000d68ad67221 */ /* 0x000fc20000000000 */
[----:B--2---:R-:W-:Y:S02]  /*41d0*/  FADD R215, R139, R215 ;  /* 0x000000d78bd77221 */ /* 0x004fe40000000000 */
[----:B0-----:R1:W5:Y:S01]  /*41e0*/  LDL.LU R212, [R1+0xdc] ;  /* 0x0000dc0001d47983 */ /* 0x0013620000300800 */
[----:B---3--:R-:W-:-:S03]  /*41f0*/  FADD R216, R140, R216 ;  /* 0x000000d88cd87221 */ /* 0x008fc60000000000 */
[----:B------:R0:W-:Y:S01]  /*4200*/  STL [R1+0x3c], R213 ;  /* 0x00003cd501007387 */ /* 0x0001e20000100800 */
[----:B----4-:R-:W-:-:S03]  /*4210*/  FADD R217, R141, R217 ;  /* 0x000000d98dd97221 */ /* 0x010fc60000000000 */
[----:B0-----:R1:W5:Y:S01]  /*4220*/  LDL.LU R213, [R1+0xd8] ;  /* 0x0000d80001d57983 */ /* 0x0013620000300800 */
[----:B------:R-:W-:-:S03]  /*4230*/  FADD R218, R142, R218 ;  /* 0x000000da8eda7221 */ /* 0x000fc60000000000 */
[----:B------:R0:W-:Y:S01]  /*4240*/  STL [R1+0x40], R214 ;  /* 0x000040d601007387 */ /* 0x0001e20000100800 */
[----:B------:R-:W-:-:S01]  /*4250*/  FADD R219, R143, R219 ;  /* 0x000000db8fdb7221 */ /* 0x000fc20000000000 */
[----:B------:R-:W-:Y:S02]  /*4260*/  FADD R220, R144, R220 ;  /* 0x000000dc90dc7221 */ /* 0x000fe40000000000 */
[----:B0-----:R1:W5:Y:S04]  /*4270*/  LDL.LU R214, [R1+0xd4] ;  /* 0x0000d40001d67983 */ /* 0x0013680000300800 */
[----:B------:R0:W-:Y:S01]  /*4280*/  STL [R1+0x44], R215 ;  /* 0x000044d701007387 */ /* 0x0001e20000100800 */
[----:B------:R-:W-:-:S01]  /*4290*/  FADD R221, R145, R221 ;  /* 0x000000dd91dd7221 */ /* 0x000fc20000000000 */
[----:B------:R-:W-:-:S02]  /*42a0*/  FADD R222, R146, R222 ;  /* 0x000000de92de7221 */ /* 0x000fc40000000000 */
[----:B0-----:R1:W5:Y:S04]  /*42b0*/  LDL.LU R215, [R1+0xd0] ;  /* 0x0000d00001d77983 */ /* 0x0013680000300800 */
[----:B------:R0:W-:Y:S01]  /*42c0*/  STL [R1+0x48], R216 ;  /* 0x000048d801007387 */ /* 0x0001e20000100800 */
[----:B------:R-:W-:-:S03]  /*42d0*/  FADD R223, R147, R223 ;  /* 0x000000df93df7221 */ /* 0x000fc60000000000 */
        /* <DEDUP_REMOVED lines=13> */
[----:B------:R0:W-:Y:S04]  /*43b0*/  STL [R1+0x5c], R221 ;  /* 0x00005cdd01007387 */ /* 0x0001e80000100800 */
        /* <DEDUP_REMOVED lines=12> */
[----:B0-----:R1:W5:Y:S01]  /*4480*/  LDL.LU R227, [R1+0xa0] ;  /* 0x0000a00001e37983 */ /* 0x0013620000300800 */
[----:B------:R-:W-:-:S05]  /*4490*/  UMOV UR6, URZ ;  /* 0x0000003f00067c82 */ /* 0x000fca0008000000 */
.L_x_32:
[----:B------:R-:W-:Y:S05]  /*44a0*/  @!P2 BRA `(.L_x_33) ;  /* 0x000000000004a947 */ /* 0x000fea0003800000 */
[----:B------:R-:W-:Y:S01]  /*44b0*/  BPT.TRAP 0x1 ;  /* 0x000000040000795c */ /* 0x000fe20000300000 */
.L_x_33:
[----:B-----5:R3:W-:Y:S04]  /*44c0*/  STL [R1+0xa0], R0 ;  /* 0x0000a00001007387 */ /* 0x0207e80000100800 */
[----:B---3--:R-:W3:Y:S01]  /*44d0*/  LDL R0, [R1+0x7c] ;  /* 0x00007c0001007983 */ /* 0x008ee20000100800 */
[----:B0-----:R-:W-:-:S05]  /*44e0*/  IMAD.U32 R229, RZ, RZ, UR26 ;  /* 0x0000001affe57e24 */ /* 0x001fca000f8e00ff */
[----:B------:R-:W-:-:S05]  /*44f0*/  @P0 LEA R229, R229, UR12, 0x3 ;  /* 0x0000000ce5e50c11 */ /* 0x000fca000f8e18ff */
[----:B------:R-:W-:Y:S01]  /*4500*/  @P0 VIADD R229, R229, 0x58 ;  /* 0x00000058e5e50836 */ /* 0x000fe20000000000 */
[----:B------:R-:W-:-:S06]  /*4510*/  UISETP.GT.U32.AND UP0, UPT, UR13, 0x1, UPT ;  /* 0x000000010d00788c */ /* 0x000fcc000bf04070 */
[----:B------:R-:W-:Y:S02]  /*4520*/  PLOP3.LUT P1, PT, PT, PT, UP0, 0x80, 0x0 ;  /* 0x000000000000781c */ /* 0x000fe40003f2f008 */
[----:B---3--:R-:W-:Y:S02]  /*4530*/  @P0 PRMT R229, R0, 0x654, R229 ;  /* 0x0000065400e50816 */ /* 0x008fe400000000e5 */
[----:B------:R0:W5:Y:S02]  /*4540*/  LDL.LU R0, [R1+0xa0] ;  /* 0x0000a00001007983 */ /* 0x0001640000300800 */
[----:B------:R0:W-:Y:S07]  /*4550*/  @P0 SYNCS.ARRIVE.TRANS64.RED.A1T0 RZ, [R229+URZ], RZ ;  /* 0x000000ffe5ff09a7 */ /* 0x0001ee000810043f */
[----:B------:R-:W-:Y:S05]  /*4560*/  @P1 BRA `(.L_x_34) ;  /* 0x0000000000041947 */ /* 0x000fea0003800000 */
[----:B------:R-:W-:Y:S01]  /*4570*/  BPT.TRAP 0x1 ;  /* 0x000000040000795c */ /* 0x000fe20000300000 */
.L_x_34:
[----:B------:R-:W-:Y:S01]  /*4580*/  UIADD3 UR19, UR19, 0x1, URZ ;  /* 0x0000000113137890 */ /* 0x000fe2000fffe03f */
[C---:B------:R-:W-:Y:S01]  /*4590*/  ISETP.GT.AND P1, PT, R228.reuse, 0x1, PT ;  /* 0x00000001e400780c */ /* 0x040fe20003f24270 */
[----:B------:R-:W-:Y:S01]  /*45a0*/  UIADD3 UR26, UR26, 0x1, URZ ;  /* 0x000000011a1a7890 */ /* 0x000fe2000fffe03f */
[----:B------:R-:W-:Y:S01]  /*45b0*/  VIADD R228, R228, 0xffffffff ;  /* 0xffffffffe4e47836 */ /* 0x000fe20000000000 */
[----:B------:R-:W-:Y:S02]  /*45c0*/  UISETP.NE.AND UP0, UPT, UR19, 0xb, UPT ;  /* 0x0000000b1300788c */ /* 0x000fe4000bf05270 */
[----:B------:R-:W-:Y:S02]  /*45d0*/  UISETP.NE.AND UP1, UPT, UR26, 0xb, UPT ;  /* 0x0000000b1a00788c */ /* 0x000fe4000bf25270 */
[----:B------:R-:W-:Y:S02]  /*45e0*/  USEL UR8, URZ, 0x1, UP0 ;  /* 0x000000013f087887 */ /* 0x000fe40008000000 */
[----:B------:R-:W-:-:S02]  /*45f0*/  USEL UR19, UR19, URZ, UP0 ;  /* 0x0000003f13137287 */ /* 0x000fc40008000000 */
[----:B------:R-:W-:Y:S02]  /*4600*/  USEL UR26, UR26, URZ, UP1 ;  /* 0x0000003f1a1a7287 */ /* 0x000fe40008800000 */
[----:B------:R-:W-:Y:S01]  /*4610*/  LOP3.LUT R227, R227, UR8, RZ, 0x3c, !PT ;  /* 0x00000008e3e37c12 */ /* 0x000fe2000f8e3cff */
[----:B------:R-:W-:Y:S01]  /*4620*/  UMOV UR8, 0x1 ;  /* 0x0000000100087882 */ /* 0x000fe20000000000 */
[----:B------:R-:W-:Y:S08]  /*4630*/  @P1 BRA `(.L_x_35) ;  /* 0xffffffec00781947 */ /* 0x000ff0000383ffff */
.L_x_27:
[----:B------:R-:W-:-:S04]  /*4640*/  UISETP.NE.AND UP0, UPT, UR6, URZ, UPT ;  /* 0x0000003f0600728c */ /* 0x000fc8000bf05270 */
[----:B------:R-:W-:-:S06]  /*4650*/  USEL UR6, URZ, 0x1, !UP0 ;  /* 0x000000013f067887 */ /* 0x000fcc000c000000 */
[----:B------:R-:W-:-:S13]  /*4660*/  ISETP.NE.AND P1, PT, RZ, UR6, PT ;  /* 0x00000006ff007c0c */ /* 0x000fda000bf25270 */
[----:B------:R-:W-:Y:S05]  /*4670*/  @!P1 BRA `(.L_x_36) ;  /* 0x0000000c00dc9947 */ /* 0x000fea0003800000 */
[----:B------:R-:W3:Y:S04]  /*4680*/  LDL.LU R227, [R1+0x74] ;  /* 0x0000740001e37983 */ /* 0x000ee80000300800 */
[----:B---3--:R3:W-:Y:S04]  /*4690*/  STL [R1+0xa0], R227 ;  /* 0x0000a0e301007387 */ /* 0x0087e80000100800 */
[----:B---3--:R-:W3:Y:S04]  /*46a0*/  LDL.LU R227, [R1+0x70] ;  /* 0x0000700001e37983 */ /* 0x008ee80000300800 */
        /* <DEDUP_REMOVED lines=55> */
[----:B---3--:R-:W3:Y:S01]  /*4a20*/  LDL.LU R227, [R1] ;  /* 0x0000000001e37983 */ /* 0x008ee20000300800 */
[----:B------:R-:W-:-:S02]  /*4a30*/  WARPGROUP.DEPBAR.LE gsb0, 0x0 ;  /* 0x00008000000079c5 */ /* 0x000fc40000010000 */
[----:B------:R-:W-:Y:S01]  /*4a40*/  FADD R226, R24, R226 ;  /* 0x000000e218e27221 */ /* 0x000fe20000000000 */
        /* <DEDUP_REMOVED lines=96> */
[----:B-----5:R-:W-:Y:S01]  /*5050*/  FADD R0, R121, R0 ;  /* 0x0000000079007221 */ /* 0x020fe20000000000 */
[----:B---3--:R-:W-:-:S05]  /*5060*/  FADD R227, R122, R227 ;  /* 0x000000e37ae37221 */ /* 0x008fca0000000000 */
[----:B------:R3:W-:Y:S04]  /*5070*/  STL [R1], R227 ;  /* 0x000000e301007387 */ /* 0x0007e80000100800 */
[----:B---3--:R-:W3:Y:S02]  /*5080*/  LDL.LU R227, [R1+0x110] ;  /* 0x0001100001e37983 */ /* 0x008ee40000300800 */
[----:B---3--:R-:W-:-:S05]  /*5090*/  FADD R227, R123, R227 ;  /* 0x000000e37be37221 */ /* 0x008fca0000000000 */
[----:B------:R3:W-:Y:S04]  /*50a0*/  STL [R1+0x4], R227 ;  /* 0x000004e301007387 */ /* 0x0007e80000100800 */
        /* <DEDUP_REMOVED lines=83> */
[----:B------:R3:W-:Y:S02]  /*55e0*/  STL [R1+0x74], R227 ;  /* 0x000074e301007387 */ /* 0x0007e40000100800 */
.L_x_36:
[----:B---3--:R-:W-:-:S04]  /*55f0*/  IMAD.U32 R227, RZ, RZ, UR31 ;  /* 0x0000001fffe37e24 */ /* 0x008fc8000f8e00ff */
[----:B------:R3:W-:Y:S01]  /*5600*/  SYNCS.ARRIVE.TRANS64.A1T0 RZ, [R227+UR29], RZ ;  /* 0x000000ffe3ff79a7 */ /* 0x0007e2000810001d */
[----:B------:R-:W-:Y:S02]  /*5610*/  WARPGROUP.DEPBAR.LE gsb0, 0x0 ;  /* 0x00008000000079c5 */ /* 0x000fe40000010000 */
[----:B------:R-:W4:Y:S02]  /*5620*/  LDC R24, c[0x0][0x28c] ;  /* 0x0000a300ff187b82 */ /* 0x000f240000000800 */
[----:B----4-:R-:W-:-:S13]  /*5630*/  ISETP.GE.AND P1, PT, R24, 0x1, PT ;  /* 0x000000011800780c */ /* 0x010fda0003f26270 */
[----:B---3--:R-:W-:Y:S05]  /*5640*/  @!P1 BRA `(.L_x_37) ;  /* 0x0000000000509947 */ /* 0x008fea0003800000 */
[----:B------:R-:W-:-:S06]  /*5650*/  UISETP.NE.AND UP0, UPT, UR27, 0x3, UPT ;  /* 0x000000031b00788c */ /* 0x000fcc000bf05270 */
[----:B------:R-:W-:-:S13]  /*5660*/  PLOP3.LUT P1, PT, PT, PT, UP0, 0x80, 0x0 ;  /* 0x000000000000781c */ /* 0x000fda0003f2f008 */
[----:B------:R-:W-:Y:S05]  /*5670*/  @!P1 BRA `(.L_x_38) ;  /* 0x0000000000049947 */ /* 0x000fea0003800000 */
[----:B------:R-:W-:Y:S01]  /*5680*/  BPT.TRAP 0x1 ;  /* 0x000000040000795c */ /* 0x000fe20000300000 */
.L_x_38:
[----:B------:R-:W3:Y:S01]  /*5690*/  LDL R227, [R1+0x7c] ;  /* 0x00007c0001e37983 */ /* 0x000ee20000100800 */
[----:B------:R-:W-:-:S05]  /*56a0*/  VOTEU.ANY UP0, P0 ;  /* 0x00000000003f7886 */ /* 0x000fca0000000100 */
[----:B------:R-:W-:Y:S02]  /*56b0*/  @UP0 UIADD3 UR6, UR16, UR5, URZ ;  /* 0x0000000510060290 */ /* 0x000fe4000fffe03f */
[----:B------:R-:W-:-:S04]  /*56c0*/  UISETP.GT.U32.AND UP0, UPT, UR13, 0x1, UPT ;  /* 0x000000010d00788c */ /* 0x000fc8000bf04070 */
[----:B------:R-:W-:Y:S02]  /*56d0*/  IMAD.U32 R24, RZ, RZ, UR6 ;  /* 0x00000006ff187e24 */ /* 0x000fe4000f8e00ff */
[----:B------:R-:W-:Y:S01]  /*56e0*/  IMAD.U32 R27, RZ, RZ, UR6 ;  /* 0x00000006ff1b7e24 */ /* 0x000fe2000f8e00ff */
[----:B------:R-:W-:Y:S01]  /*56f0*/  PLOP3.LUT P1, PT, PT, PT, UP0, 0x80, 0x0 ;  /* 0x000000000000781c */ /* 0x000fe20003f2f008 */
[----:B------:R-:W-:-:S05]  /*5700*/  @P0 IMAD.WIDE.U32 R24, R24, -0x45d1745d, RZ ;  /* 0xba2e8ba318180825 */ /* 0x000fca00078e00ff */
[----:B------:R-:W-:-:S05]  /*5710*/  @P0 SHF.R.U32.HI R24, RZ, 0x3, R25 ;  /* 0x00000003ff180819 */ /* 0x000fca0000011619 */
[----:B------:R-:W-:-:S05]  /*5720*/  @P0 IMAD R24, R24, -0xb, R27 ;  /* 0xfffffff518180824 */ /* 0x000fca00078e021b */
[----:B------:R-:W-:-:S05]  /*5730*/  @P0 LEA R24, R24, UR12, 0x3 ;  /* 0x0000000c18180c11 */ /* 0x000fca000f8e18ff */
[----:B------:R-:W-:-:S05]  /*5740*/  @P0 VIADD R24, R24, 0x58 ;  /* 0x0000005818180836 */ /* 0x000fca0000000000 */
[----:B---3--:R-:W-:-:S04]  /*5750*/  @P0 PRMT R24, R227, 0x654, R24 ;  /* 0x00000654e3180816 */ /* 0x008fc80000000018 */
[----:B------:R3:W-:Y:S01]  /*5760*/  @P0 SYNCS.ARRIVE.TRANS64.RED.A1T0 RZ, [R24+URZ], RZ ;  /* 0x000000ff18ff09a7 */ /* 0x0007e2000810043f */
[----:B------:R-:W-:Y:S05]  /*5770*/  @P1 BRA `(.L_x_37) ;  /* 0x0000000000041947 */ /* 0x000fea0003800000 */
[----:B------:R-:W-:Y:S01]  /*5780*/  BPT.TRAP 0x1 ;  /* 0x000000040000795c */ /* 0x000fe20000300000 */
.L_x_37:
[----:B------:R-:W4:Y:S01]  /*5790*/  S2R R25, SR_TID.X ;  /* 0x0000000000197919 */ /* 0x000f220000002100 */
[----:B---3--:R-:W-:Y:S01]  /*57a0*/  IMAD.U32 R24, RZ, RZ, UR30 ;  /* 0x0000001eff187e24 */ /* 0x008fe2000f8e00ff */
[----:B------:R-:W-:Y:S01]  /*57b0*/  UIADD3 UR5, UR28, UR5, URZ ;  /* 0x000000051c057290 */ /* 0x000fe2000fffe03f */
[----:B------:R-:W3:Y:S01]  /*57c0*/  LDC R35, c[0x0][0x288] ;  /* 0x0000a200ff237b82 */ /* 0x000ee20000000800 */
[----:B------:R-:W-:Y:S02]  /*57d0*/  UISETP.GE.U32.AND UP1, UPT, UR28, 0xb, UPT ;  /* 0x0000000b1c00788c */ /* 0x000fe4000bf26070 */
[----:B------:R-:W-:Y:S01]  /*57e0*/  SHF.L.U32 R24, R24, 0x1f, RZ ;  /* 0x0000001f18187819 */ /* 0x000fe200000006ff */
[----:B------:R-:W-:Y:S02]  /*57f0*/  UISETP.GT.U32.AND UP0, UPT, UR5, 0xa, UPT ;  /* 0x0000000a0500788c */ /* 0x000fe4000bf04070 */
[----:B------:R-:W-:Y:S01]  /*5800*/  UIMAD.WIDE.U32 UR6, UR5, -0x45d1745d, URZ ;  /* 0xba2e8ba3050678a5 */ /* 0x000fe2000f8e003f */
[----:B------:R-:W0:Y:S01]  /*5810*/  SYNCS.PHASECHK.TRANS64.TRYWAIT P1, [UR17+0x8], R24 ;  /* 0x00000818ff0075a7 */ /* 0x000e220008020151 */
[----:B------:R-:W-:-:S02]  /*5820*/  UISETP.LT.U32.AND UP0, UPT, UR28, 0xb, UP0 ;  /* 0x0000000b1c00788c */ /* 0x000fc40008701070 */
[----:B------:R-:W-:Y:S02]  /*5830*/  USHF.R.U32.HI UR6, URZ, 0x3, UR7 ;  /* 0x000000033f067899 */ /* 0x000fe40008011607 */
[----:B------:R-:W-:Y:S02]  /*5840*/  USEL UR8, URZ, 0x1, !UP0 ;  /* 0x000000013f087887 */ /* 0x000fe4000c000000 */
[----:B------:R-:W-:Y:S02]  /*5850*/  UIMAD UR5, UR6, -0xb, UR5 ;  /* 0xfffffff5060578a4 */ /* 0x000fe4000f8e0205 */
[----:B------:R-:W-:-:S04]  /*5860*/  ULOP3.LUT UR4, UR4, UR8, URZ, 0x3c, !UPT ;  /* 0x0000000804047292 */ /* 0x000fc8000f8e3c3f */
[----:B------:R-:W-:Y:S01]  /*5870*/  @UP1 ULOP3.LUT UR4, UR4, 0x1, UR6, 0x78, !UPT ;  /* 0x0000000104041892 */ /* 0x000fe2000f8e7806 */
[----:B----4-:R-:W-:-:S04]  /*5880*/  SHF.R.S32.HI R26, RZ, 0x1f, R25 ;  /* 0x0000001fff1a7819 */ /* 0x010fc80000011419 */
[----:B------:R-:W-:-:S04]  /*5890*/  LEA.HI R26, R26, R25, RZ, 0x7 ;  /* 0x000000191a1a7211 */ /* 0x000fc800078f38ff */
[----:B------:R-:W-:-:S05]  /*58a0*/  LOP3.LUT R26, R26, 0xffffff80, RZ, 0xc0, !PT ;  /* 0xffffff801a1a7812 */ /* 0x000fca00078ec0ff */
[----:B------:R-:W-:-:S05]  /*58b0*/  IMAD.IADD R26, R25, 0x1, -R26 ;  /* 0x00000001191a7824 */ /* 0x000fca00078e0a1a */
[----:B------:R-:W-:-:S04]  /*58c0*/  SHF.R.S32.HI R25, RZ, 0x1f, R26 ;  /* 0x0000001fff197819 */ /* 0x000fc8000001141a */
[----:B------:R-:W-:-:S04]  /*58d0*/  LEA.HI R25, R25, R26, RZ, 0x2 ;  /* 0x0000001a19197211 */ /* 0x000fc800078f10ff */
[----:B------:R-:W-:-:S05]  /*58e0*/  LOP3.LUT R25, R25, 0xfffffffc, RZ, 0xc0, !PT ;  /* 0xfffffffc19197812 */ /* 0x000fca00078ec0ff */
[----:B------:R-:W-:-:S04]  /*58f0*/  IMAD.IADD R40, R26, 0x1, -R25 ;  /* 0x000000011a287824 */ /* 0x000fc800078e0a19 */
[----:B------:R-:W-:Y:S01]  /*5900*/  IMAD.SHL.U32 R32, R40, 0x2, RZ ;  /* 0x0000000228207824 */ /* 0x000fe200078e00ff */
[----:B0--3--:R-:W-:Y:S06]  /*5910*/  @!P1 BRA `(.L_x_39) ;  /* 0x000000ac008c9947 */ /* 0x009fec0003800000 */
.L_x_332:
[----:B------:R3:W-:Y:S01]  /*5920*/  STL [R1+0xa4], R2 ;  /* 0x0000a40201007387 */ /* 0x0007e20000100800 */
[----:B------:R-:W-:Y:S01]  /*5930*/  ULDC UR8, c[0x0][0x284] ;  /* 0x0000a10000087ab9 */ /* 0x000fe20000000800 */
[----:B------:R-:W-:Y:S01]  /*5940*/  SHF.R.S32.HI R33, RZ, 0x1f, R32 ;  /* 0x0000001fff217819 */ /* 0x000fe20000011420 */
[----:B------:R-:W-:Y:S01]  /*5950*/  ULDC.64 UR6, c[0x0][0x5d0] ;  /* 0x0001740000067ab9 */ /* 0x000fe20000000a00 */
[----:B---3--:R-:W3:Y:S04]  /*5960*/  LDL.LU R2, [R1+0x8c] ;  /* 0x00008c0001027983 */ /* 0x008ee80000300800 */
[----:B-----5:R4:W-:Y:S04]  /*5970*/  STL [R1+0xa0], R0 ;  /* 0x0000a00001007387 */ /* 0x0209e80000100800 */
[----:B------:R-:W2:Y:S04]  /*5980*/  LDL R227, [R1+0x78] ;  /* 0x0000780001e37983 */ /* 0x000ea80000100800 */
[----:B----4-:R-:W4:Y:S01]  /*5990*/  LDL R0, [R1+0x88] ;  /* 0x0000880001007983 */ /* 0x010f220000100800 */
[----:B---3--:R-:W-:-:S03]  /*59a0*/  IMAD.SHL.U32 R37, R2, 0x100, RZ ;  /* 0x0000010002257824 */ /* 0x008fc600078e00ff */
[----:B------:R3:W5:Y:S01]  /*59b0*/  LDL.LU R2, [R1+0xa4] ;  /* 0x0000a40001027983 */ /* 0x0007620000300800 */
[----:B----4-:R-:W-:-:S03]  /*59c0*/  IMAD.SHL.U32 R34, R0, 0x40, RZ ;  /* 0x0000004000227824 */ /* 0x010fc600078e00ff */
[----:B------:R3:W5:Y:S02]  /*59d0*/  LDL.LU R0, [R1+0xa0] ;  /* 0x0000a00001007983 */ /* 0x0007640000300800 */
[----:B------:R-:W-:Y:S02]  /*59e0*/  ISETP.GE.AND P1, PT, R34, UR8, PT ;  /* 0x0000000822007c0c */ /* 0x000fe4000bf26270 */
[----:B--2---:R-:W-:Y:S02]  /*59f0*/  SHF.R.S32.HI R38, RZ, 0x1f, R227 ;  /* 0x0000001fff267819 */ /* 0x004fe400000114e3 */
[----:B------:R-:W-:Y:S01]  /*5a00*/  ISETP.GE.OR P1, PT, R37, R35, P1 ;  /* 0x000000232500720c */ /* 0x000fe20000f26670 */
[----:B0-----:R-:W-:-:S04]  /*5a10*/  IMAD.WIDE.U32 R24, R227, UR6, R32 ;  /* 0x00000006e3187c25 */ /* 0x001fc8000f8e0020 */
[----:B------:R-:W-:Y:S01]  /*5a20*/  IMAD R26, R38, UR6, RZ ;  /* 0x00000006261a7c24 */ /* 0x000fe2000f8e02ff */
[----:B------:R-:W-:Y:S02]  /*5a30*/  SHF.R.S32.HI R36, RZ, 0x1f, R37 ;  /* 0x0000001fff247819 */ /* 0x000fe40000011425 */
[----:B------:R-:W-:Y:S01]  /*5a40*/  IADD3 R24, P2, R37, R24, RZ ;  /* 0x0000001825187210 */ /* 0x000fe20007f5e0ff */
[----:B------:R-:W-:-:S05]  /*5a50*/  IMAD R27, R227, UR7, R26 ;  /* 0x00000007e31b7c24 */ /* 0x000fca000f8e021a */
[----:B------:R-:W-:Y:S01]  /*5a60*/  IADD3.X R25, R36, R25, R27, P2, !PT ;  /* 0x0000001924197210 */ /* 0x000fe200017fe41b */
[----:B---3--:R-:W-:Y:S06]  /*5a70*/  @P1 BRA `(.L_x_40) ;  /* 0x0000008c00cc1947 */ /* 0x008fec0003800000 */
[----:B------:R0:W-:Y:S01]  /*5a80*/  STL.64 [R1+0xa8], R4 ;  /* 0x0000a80401007387 */ /* 0x0001e20000100a00 */
[----:B------:R-:W2:Y:S01]  /*5a90*/  LDC.64 R28, c[0x0][0x5c8] ;  /* 0x00017200ff1c7b82 */ /* 0x000ea20000000a00 */
[----:B------:R-:W-:Y:S02]  /*5aa0*/  ULDC.64 UR6, c[0x0][0x5c0] ;  /* 0x0001700000067ab9 */ /* 0x000fe40000000a00 */
[----:B0-----:R-:W3:Y:S04]  /*5ab0*/  LDL.64 R4, [R1+0x90] ;  /* 0x0000900001047983 */ /* 0x001ee80000100a00 */
[----:B-----5:R0:W-:Y:S04]  /*5ac0*/  STL [R1+0xa4], R2 ;  /* 0x0000a40201007387 */ /* 0x0201e80000100800 */
[----:B0-----:R-:W3:Y:S04]  /*5ad0*/  LDL.LU R2, [R1+0x88] ;  /* 0x0000880001027983 */ /* 0x001ee80000300800 */
[----:B------:R0:W-:Y:S04]  /*5ae0*/  STL [R1+0xa0], R0 ;  /* 0x0000a00001007387 */ /* 0x0001e80000100800 */
[----:B0-----:R-:W4:Y:S01]  /*5af0*/  LDL R0, [R1+0x98] ;  /* 0x0000980001007983 */ /* 0x001f220000100800 */
[----:B---3--:R-:W-:-:S03]  /*5b00*/  IMAD.WIDE R30, R2, 0x40, R4 ;  /* 0x00000040021e7825 */ /* 0x008fc600078e0204 */
[----:B------:R0:W5:Y:S04]  /*5b10*/  LDL.LU.64 R4, [R1+0xa8] ;  /* 0x0000a80001047983 */ /* 0x0001680000300a00 */
[----:B------:R0:W5:Y:S01]  /*5b20*/  LDL.LU R2, [R1+0xa4] ;  /* 0x0000a40001027983 */ /* 0x0001620000300800 */
[-C--:B--2---:R-:W-:Y:S02]  /*5b30*/  IMAD R26, R31, R28.reuse, RZ ;  /* 0x0000001c1f1a7224 */ /* 0x084fe400078e02ff */
[----:B------:R-:W-:-:S04]  /*5b40*/  IMAD.WIDE.U32 R24, R30, R28, R24 ;  /* 0x0000001c1e187225 */ /* 0x000fc800078e0018 */
[----:B------:R-:W-:Y:S01]  /*5b50*/  IMAD R27, R30, R29, R26 ;  /* 0x0000001d1e1b7224 */ /* 0x000fe200078e021a */
[----:B------:R-:W-:Y:S01]  /*5b60*/  LEA R26, P1, R28, R24, 0x3 ;  /* 0x000000181c1a7211 */ /* 0x000fe200078218ff */
[----:B----4-:R-:W-:Y:S01]  /*5b70*/  IMAD.IADD R39, R0, 0x1, -R34 ;  /* 0x0000000100277824 */ /* 0x010fe200078e0a22 */
[----:B------:R-:W-:Y:S01]  /*5b80*/  IADD3 R24, P2, R24, UR6, RZ ;  /* 0x0000000618187c10 */ /* 0x000fe2000ff5e0ff */
[----:B------:R0:W5:Y:S01]  /*5b90*/  LDL.LU R0, [R1+0xa0] ;  /* 0x0000a00001007983 */ /* 0x0001620000300800 */
[----:B------:R-:W-:Y:S01]  /*5ba0*/  IMAD.IADD R27, R25, 0x1, R27 ;  /* 0x00000001191b7824 */ /* 0x000fe200078e021b */
[----:B------:R-:W-:-:S04]  /*5bb0*/  IADD3 R26, P4, R26, UR6, RZ ;  /* 0x000000061a1a7c10 */ /* 0x000fc8000ff9e0ff */
[----:B------:R-:W-:Y:S01]  /*5bc0*/  LEA.HI.X R29, R28, R27, R29, 0x3, P1 ;  /* 0x0000001b1c1d7211 */ /* 0x000fe200008f1c1d */
[----:B------:R-:W-:Y:S01]  /*5bd0*/  IMAD R28, R40, -0x2, R35 ;  /* 0xfffffffe281c7824 */ /* 0x000fe200078e0223 */
[----:B------:R-:W-:Y:S01]  /*5be0*/  FSETP.NEU.AND P1, PT, RZ, UR25, PT ;  /* 0x00000019ff007c0b */ /* 0x000fe2000bf2d000 */
[----:B------:R-:W-:Y:S01]  /*5bf0*/  BSSY B0, `(.L_x_40) ;  /* 0x00008db000007945 */ /* 0x000fe20003800000 */
[----:B------:R-:W-:Y:S02]  /*5c00*/  IADD3.X R25, R27, UR7, RZ, P2, !PT ;  /* 0x000000071b197c10 */ /* 0x000fe400097fe4ff */
[----:B------:R-:W-:Y:S01]  /*5c10*/  IADD3.X R27, R29, UR7, RZ, P4, !PT ;  /* 0x000000071d1b7c10 */ /* 0x000fe2000a7fe4ff */
[----:B------:R-:W-:-:S08]  /*5c20*/  IMAD.IADD R34, R28, 0x1, -R37 ;  /* 0x000000011c227824 */ /* 0x000fd000078e0a25 */
[----:B0-----:R-:W-:Y:S05]  /*5c30*/  @!P1 BRA `(.L_x_41) ;  /* 0x0000006800d89947 */ /* 0x001fea0003800000 */
[----:B------:R-:W-:Y:S01]  /*5c40*/  ULDC.64 UR6, c[0x0][0x5b8] ;  /* 0x00016e0000067ab9 */ /* 0x000fe20000000a00 */
[----:B------:R-:W-:Y:S01]  /*5c50*/  ULDC.64 UR8, c[0x0][0x5a8] ;  /* 0x00016a0000087ab9 */ /* 0x000fe20000000a00 */
[----:B------:R-:W-:Y:S01]  /*5c60*/  IMAD.WIDE.U32 R32, R227, UR6, R32 ;  /* 0x00000006e3207c25 */ /* 0x000fe2000f8e0020 */
[----:B------:R-:W-:Y:S03]  /*5c70*/  BSSY B1, `(.L_x_42) ;  /* 0x0000010000017945 */ /* 0x000fe60003800000 */
[----:B------:R-:W-:Y:S01]  /*5c80*/  IMAD R28, R38, UR6, RZ ;  /* 0x00000006261c7c24 */ /* 0x000fe2000f8e02ff */
[----:B------:R-:W-:-:S03]  /*5c90*/  IADD3 R32, P1, R37, R32, RZ ;  /* 0x0000002025207210 */ /* 0x000fc60007f3e0ff */
[----:B------:R-:W-:Y:S01]  /*5ca0*/  IMAD R29, R227, UR7, R28 ;  /* 0x00000007e31d7c24 */ /* 0x000fe2000f8e021c */
[----:B------:R-:W-:Y:S02]  /*5cb0*/  ULDC.64 UR6, c[0x0][0x5b0] ;  /* 0x00016c0000067ab9 */ /* 0x000fe40000000a00 */
[----:B------:R-:W-:Y:S02]  /*5cc0*/  IMAD R35, R31, UR6, RZ ;  /* 0x000000061f237c24 */ /* 0x000fe4000f8e02ff */
[----:B------:R-:W-:Y:S02]  /*5cd0*/  IADD3.X R33, R36, R33, R29, P1, !PT ;  /* 0x0000002124217210 */ /* 0x000fe40000ffe41d */
[----:B------:R-:W-:Y:S01]  /*5ce0*/  ISETP.GE.AND P1, PT, R39, 0x1, PT ;  /* 0x000000012700780c */ /* 0x000fe20003f26270 */
[C---:B------:R-:W-:Y:S02]  /*5cf0*/  IMAD R35, R30.reuse, UR7, R35 ;  /* 0x000000071e237c24 */ /* 0x040fe4000f8e0223 */
[----:B------:R-:W-:Y:S01]  /*5d00*/  IMAD.WIDE.U32 R28, R30, UR6, R32 ;  /* 0x000000061e1c7c25 */ /* 0x000fe2000f8e0020 */
[----:B------:R-:W-:-:S02]  /*5d10*/  ISETP.LT.OR P5, PT, R34, 0x1, !P1 ;  /* 0x000000012200780c */ /* 0x000fc40004fa1670 */
[----:B------:R-:W-:-:S04]  /*5d20*/  IADD3 R28, P2, R28, UR8, RZ ;  /* 0x000000081c1c7c10 */ /* 0x000fc8000ff5e0ff */
[--C-:B------:R-:W-:Y:S02]  /*5d30*/  IADD3.X R29, R29, UR9, R35.reuse, P2, !PT ;  /* 0x000000091d1d7c10 */ /* 0x100fe400097fe423 */
[----:B------:R-:W-:-:S05]  /*5d40*/  PRMT R35, RZ, 0x7610, R35 ;  /* 0x00007610ff237816 */ /* 0x000fca0000000023 */
[----:B------:R-:W-:Y:S05]  /*5d50*/  @P5 BRA `(.L_x_43) ;  /* 0x0000000000045947 */ /* 0x000fea0003800000 */
[----:B------:R0:W5:Y:S02]  /*5d60*/  LDG.E.U8 R35, desc[UR22][R28.64] ;  /* 0x000000161c237981 */ /* 0x000164000c1e1100 */
.L_x_43:
[----:B------:R-:W-:Y:S05]  /*5d70*/  BSYNC B1 ;  /* 0x0000000000017941 */ /* 0x000fea0003800000 */
.L_x_42:
[----:B-----5:R-:W-:Y:S01]  /*5d80*/  LOP3.LUT R35, R35, 0xff, RZ, 0xc0, !PT ;  /* 0x000000ff23237812 */ /* 0x020fe200078ec0ff */
[----:B------:R-:W-:Y:S01]  /*5d90*/  BSSY B1, `(.L_x_44) ;  /* 0x000000b000017945 */ /* 0x000fe20003800000 */
[----:B------:R-:W-:Y:S02]  /*5da0*/  ISETP.LT.OR P4, PT, R34, 0x2, !P1 ;  /* 0x000000022200780c */ /* 0x000fe40004f81670 */
[----:B------:R-:W-:-:S05]  /*5db0*/  F2FP.F16.E5M2.UNPACK_B R35, R35 ;  /* 0x00000023ff23723e */ /* 0x000fca00020004ff */
[----:B------:R-:W-:-:S05]  /*5dc0*/  HADD2.F32 R35, -RZ, R35.H0_H0 ;  /* 0x20000023ff237230 */ /* 0x000fca0000004100 */
[----:B------:R-:W-:-:S04]  /*5dd0*/  FMUL R35, R35, UR25 ;  /* 0x0000001923237c20 */ /* 0x000fc80008400000 */
[----:B------:R-:W-:-:S05]  /*5de0*/  FFMA R35, R226, UR24, R35 ;  /* 0x00000018e2237c23 */ /* 0x000fca0008000023 */
[----:B------:R-:W-:Y:S02]  /*5df0*/  F2FP.SATFINITE.E5M2.F32.PACK_AB_MERGE_C R37, RZ, R35, RZ ;  /* 0x00000023ff25723e */ /* 0x000fe400048060ff */
[----:B------:R-:W-:-:S03]  /*5e00*/  PRMT R35, RZ, 0x7610, R35 ;  /* 0x00007610ff237816 */ /* 0x000fc60000000023 */
[----:B------:R2:W-:Y:S01]  /*5e10*/  @!P5 STG.E.U8 desc[UR22][R24.64], R37 ;  /* 0x000000251800d986 */ /* 0x0005e2000c101116 */
[----:B------:R-:W-:Y:S05]  /*5e20*/  @P4 BRA `(.L_x_45) ;  /* 0x0000000000044947 */ /* 0x000fea0003800000 */
[----:B------:R3:W5:Y:S02]  /*5e30*/  LDG.E.U8 R35, desc[UR22][R28.64+0x1] ;  /* 0x000001161c237981 */ /* 0x000764000c1e1100 */
.L_x_45:
[----:B------:R-:W-:Y:S05]  /*5e40*/  BSYNC B1 ;  /* 0x0000000000017941 */ /* 0x000fea0003800000 */
.L_x_44:
[----:B-----5:R-:W-:Y:S01]  /*5e50*/  LOP3.LUT R35, R35, 0xff, RZ, 0xc0, !PT ;  /* 0x000000ff23237812 */ /* 0x020fe200078ec0ff */
[----:B------:R-:W-:Y:S01]  /*5e60*/  BSSY B1, `(.L_x_46) ;  /* 0x0000013000017945 */ /* 0x000fe20003800000 */
[----:B--2---:R-:W-:Y:S02]  /*5e70*/  IADD3 R37, P2, R30, 0x8, RZ ;  /* 0x000000081e257810 */ /* 0x004fe40007f5e0ff */
[----:B------:R-:W-:-:S03]  /*5e80*/  F2FP.F16.E5M2.UNPACK_B R35, R35 ;  /* 0x00000023ff23723e */ /* 0x000fc600020004ff */
[----:B------:R-:W-:Y:S01]  /*5e90*/  IMAD.X R31, RZ, RZ, R31, P2 ;  /* 0x000000ffff1f7224 */ /* 0x000fe200010e061f */
[----:B------:R-:W-:Y:S01]  /*5ea0*/  ISETP.GE.AND P2, PT, R39, 0x9, PT ;  /* 0x000000092700780c */ /* 0x000fe20003f46270 */
[----:B------:R-:W-:Y:S02]  /*5eb0*/  HADD2.F32 R35, -RZ, R35.H0_H0 ;  /* 0x20000023ff237230 */ /* 0x000fe40000004100 */
[----:B------:R-:W-:Y:S01]  /*5ec0*/  IMAD R36, R31, UR6, RZ ;  /* 0x000000061f247c24 */ /* 0x000fe2000f8e02ff */
[----:B------:R-:W-:Y:S01]  /*5ed0*/  ISETP.LT.OR P5, PT, R34, 0x1, !P2 ;  /* 0x000000012200780c */ /* 0x000fe200057a1670 */
[----:B------:R-:W-:-:S04]  /*5ee0*/  IMAD.WIDE.U32 R32, R37, UR6, R32 ;  /* 0x0000000625207c25 */ /* 0x000fc8000f8e0020 */
[----:B------:R-:W-:Y:S01]  /*5ef0*/  FMUL R30, R35, UR25 ;  /* 0x00000019231e7c20 */ /* 0x000fe20008400000 */
[----:B------:R-:W-:-:S03]  /*5f00*/  IMAD R37, R37, UR7, R36 ;  /* 0x0000000725257c24 */ /* 0x000fc6000f8e0224 */
[----:B------:R-:W-:Y:S01]  /*5f10*/  FFMA R225, R225, UR24, R30 ;  /* 0x00000018e1e17c23 */ /* 0x000fe2000800001e */
[----:B------:R-:W-:Y:S02]  /*5f20*/  IADD3 R30, P6, R32, UR8, RZ ;  /* 0x00000008201e7c10 */ /* 0x000fe4000ffde0ff */
[----:B------:R-:W-:Y:S02]  /*5f30*/  PRMT R32, RZ, 0x7610, R32 ;  /* 0x00007610ff207816 */ /* 0x000fe40000000020 */
[----:B------:R-:W-:Y:S02]  /*5f40*/  F2FP.SATFINITE.E5M2.F32.PACK_AB_MERGE_C R225, RZ, R225, RZ ;  /* 0x000000e1ffe1723e */ /* 0x000fe400048060ff */
[----:B------:R-:W-:-:S03]  /*5f50*/  IADD3.X R31, R33, UR9, R37, P6, !PT ;  /* 0x00000009211f7c10 */ /* 0x000fc6000b7fe425 */
[----:B------:R2:W-:Y:S01]  /*5f60*/  @!P4 STG.E.U8 desc[UR22][R24.64+0x1], R225 ;  /* 0x000001e11800c986 */ /* 0x0005e2000c101116 */
[----:B------:R-:W-:Y:S05]  /*5f70*/  @P5 BRA `(.L_x_47) ;  /* 0x0000000000045947 */ /* 0x000fea0003800000 */
[----:B------:R4:W5:Y:S02]  /*5f80*/  LDG.E.U8 R32, desc[UR22][R30.64] ;  /* 0x000000161e207981 */ /* 0x000964000c1e1100 */
.L_x_47:
[----:B------:R-:W-:Y:S05]  /*5f90*/  BSYNC B1 ;  /* 0x0000000000017941 */ /* 0x000fea0003800000 */
.L_x_46:
[----:B-----5:R-:W-:Y:S01]  /*5fa0*/  LOP3.LUT R32, R32, 0xff, RZ, 0xc0, !PT ;  /* 0x000000ff20207812 */ /* 0x020fe200078ec0ff */
[----:B------:R-:W-:Y:S01]  /*5fb0*/  BSSY B1, `(.L_x_48) ;  /* 0x000000b000017945 */ /* 0x000fe20003800000 */
[----:B------:R-:W-:Y:S02]  /*5fc0*/  ISETP.LT.OR P4, PT, R34, 0x2, !P2 ;  /* 0x000000022200780c */ /* 0x000fe40005781670 */
[----:B------:R-:W-:-:S05]  /*5fd0*/  F2FP.F16.E5M2.UNPACK_B R32, R32 ;  /* 0x00000020ff20723e */ /* 0x000fca00020004ff */
[----:B------:R-:W-:-:S05]  /*5fe0*/  HADD2.F32 R32, -RZ, R32.H0_H0 ;  /* 0x20000020ff207230 */ /* 0x000fca0000004100 */
[----:B------:R-:W-:Y:S01]  /*5ff0*/  FMUL R33, R32, UR25 ;  /* 0x0000001920217c20 */ /* 0x000fe20008400000 */
[----:B------:R-:W-:-:S03]  /*6000*/  PRMT R32, RZ, 0x7610, R32 ;  /* 0x00007610ff207816 */ /* 0x000fc60000000020 */
[----:B------:R-:W-:-:S05]  /*6010*/  FFMA R33, R224, UR24, R33 ;  /* 0x00000018e0217c23 */ /* 0x000fca0008000021 */
[----:B------:R-:W-:-:S05]  /*6020*/  F2FP.SATFINITE.E5M2.F32.PACK_AB_MERGE_C R33, RZ, R33, RZ ;  /* 0x00000021ff21723e */ /* 0x000fca00048060ff */
[----:B------:R0:W-:Y:S01]  /*6030*/  @!P5 STG.E.U8 desc[UR22][R26.64], R33 ;  /* 0x000000211a00d986 */ /* 0x0001e2000c101116 */
[----:B------:R-:W-:Y:S05]  /*6040*/  @P4 BRA `(.L_x_49) ;  /* 0x0000000000044947 */ /* 0x000fea0003800000 */
[----:B------:R0:W5:Y:S02]  /*6050*/  LDG.E.U8 R32, desc[UR22][R30.64+0x1] ;  /* 0x000001161e207981 */ /* 0x000164000c1e1100 */
.L_x_49:
[----:B------:R-:W-:Y:S05]  /*6060*/  BSYNC B1 ;  /* 0x0000000000017941 */ /* 0x000fea0003800000 */
.L_x_48:
[----:B-----5:R-:W-:Y:S01]  /*6070*/  LOP3.LUT R32, R32, 0xff, RZ, 0xc0, !PT ;  /* 0x000000ff20207812 */ /* 0x020fe200078ec0ff */
[----:B------:R-:W-:Y:S01]  /*6080*/  BSSY B1, `(.L_x_50) ;  /* 0x000000b000017945 */ /* 0x000fe20003800000 */
[----:B------:R-:W-:Y:S02]  /*6090*/  ISETP.LT.OR P5, PT, R34, 0x9, !P1 ;  /* 0x000000092200780c */ /* 0x000fe40004fa1670 */
[----:B------:R-:W-:-:S05]  /*60a0*/  F2FP.F16.E5M2.UNPACK_B R32, R32 ;  /* 0x00000020ff20723e */ /* 0x000fca00020004ff */
[----:B------:R-:W-:-:S05]  /*60b0*/  HADD2.F32 R32, -RZ, R32.H0_H0 ;  /* 0x20000020ff207230 */ /* 0x000fca0000004100 */
[----:B------:R-:W-:-:S04]  /*60c0*/  FMUL R32, R32, UR25 ;  /* 0x0000001920207c20 */ /* 0x000fc80008400000 */
[----:B------:R-:W-:-:S05]  /*60d0*/  FFMA R32, R223, UR24, R32 ;  /* 0x00000018df207c23 */ /* 0x000fca0008000020 */
[----:B0-----:R-:W-:Y:S02]  /*60e0*/  F2FP.SATFINITE.E5M2.F32.PACK_AB_MERGE_C R33, RZ, R32, RZ ;  /* 0x00000020ff21723e */ /* 0x001fe400048060ff */
[----:B------:R-:W-:-:S03]  /*60f0*/  PRMT R32, RZ, 0x7610, R32 ;  /* 0x00007610ff207816 */ /* 0x000fc60000000020 */
[----:B------:R0:W-:Y:S01]  /*6100*/  @!P4 STG.E.U8 desc[UR22][R26.64+0x1], R33 ;  /* 0x000001211a00c986 */ /* 0x0001e2000c101116 */
[----:B------:R-:W-:Y:S05]  /*6110*/  @P5 BRA `(.L_x_51) ;  /* 0x0000000000045947 */ /* 0x000fea0003800000 */
[----:B------:R0:W5:Y:S02]  /*6120*/  LDG.E.U8 R32, desc[UR22][R28.64+0x8] ;  /* 0x000008161c207981 */ /* 0x000164000c1e1100 */
.L_x_51:
[----:B------:R-:W-:Y:S05]  /*6130*/  BSYNC B1 ;  /* 0x0000000000017941 */ /* 0x000fea0003800000 */
.L_x_50:
[----:B-----5:R-:W-:Y:S01]  /*6140*/  LOP3.LUT R32, R32, 0xff, RZ, 0xc0, !PT ;  /* 0x000000ff20207812 */ /* 0x020fe200078ec0ff */
[----:B------:R-:W-:Y:S01]  /*6150*/  BSSY B1, `(.L_x_52) ;  /* 0x000000b000017945 */ /* 0x000fe20003800000 */
[----:B------:R-:W-:Y:S02]  /*6160*/  ISETP.LT.OR P4, PT, R34, 0xa, !P1 ;  /* 0x0000000a2200780c */ /* 0x000fe40004f81670 */
[----:B------:R-:W-:-:S05]  /*6170*/  F2FP.F16.E5M2.UNPACK_B R32, R32 ;  /* 0x00000020ff20723e */ /* 0x000fca00020004ff */
[----:B------:R-:W-:-:S05]  /*6180*/  HADD2.F32 R32, -RZ, R32.H0_H0 ;  /* 0x20000020ff207230 */ /* 0x000fca0000004100 */
[----:B0-----:R-:W-:Y:S01]  /*6190*/  FMUL R33, R32, UR25 ;  /* 0x0000001920217c20 */ /* 0x001fe20008400000 */
[----:B------:R-:W-:-:S03]  /*61a0*/  PRMT R32, RZ, 0x7610, R32 ;  /* 0x00007610ff207816 */ /* 0x000fc60000000020 */
[----:B------:R-:W-:-:S05]  /*61b0*/  FFMA R33, R222, UR24, R33 ;  /* 0x00000018de217c23 */ /* 0x000fca0008000021 */
[----:B------:R-:W-:-:S05]  /*61c0*/  F2FP.SATFINITE.E5M2.F32.PACK_AB_MERGE_C R33, RZ, R33, RZ ;  /* 0x00000021ff21723e */ /* 0x000fca00048060ff */
[----:B------:R0:W-:Y:S01]  /*61d0*/  @!P5 STG.E.U8 desc[UR22][R24.64+0x8], R33 ;  /* 0x000008211800d986 */ /* 0x0001e2000c101116 */
[----:B------:R-:W-:Y:S05]  /*61e0*/  @P4 BRA `(.L_x_53) ;  /* 0x0000000000044947 */ /* 0x000fea0003800000 */
[----:B------:R0:W5:Y:S02]  /*61f0*/  LDG.E.U8 R32, desc[UR22][R28.64+0x9] ;  /* 0x000009161c207981 */ /* 0x000164000c1e1100 */
.L_x_53:
[----:B------:R-:W-:Y:S05]  /*6200*/  BSYNC B1 ;  /* 0x0000000000017941 */ /* 0x000fea0003800000 */
.L_x_52:
        /* <DEDUP_REMOVED lines=12> */
.L_x_55:
[----:B------:R-:W-:Y:S05]  /*62d0*/  BSYNC B1 ;  /* 0x0000000000017941 */ /* 0x000fea0003800000 */
.L_x_54:
        /* <DEDUP_REMOVED lines=12> */
.L_x_57:
[----:B------:R-:W-:Y:S05]  /*63a0*/  BSYNC B1 ;  /* 0x0000000000017941 */ /* 0x000fea0003800000 */
.L_x_56:
        /* <DEDUP_REMOVED lines=12> */
.L_x_59:
[----:B------:R-:W-:Y:S05]  /*6470*/  BSYNC B1 ;  /* 0x0000000000017941 */ /* 0x000fea0003800000 */
.L_x_58:
        /* <DEDUP_REMOVED lines=12> */
.L_x_61:
[----:B------:R-:W-:Y:S05]  /*6540*/  BSYNC B1 ;  /* 0x0000000000017941 */ /* 0x000fea0003800000 */
.L_x_60:
        /* <DEDUP_REMOVED lines=12> */
.L_x_63:
[----:B------:R-:W-:Y:S05]  /*6610*/  BSYNC B1 ;  /* 0x0000000000017941 */ /* 0x000fea0003800000 */
.L_x_62:
        /* <DEDUP_REMOVED lines=12> */
.L_x_65:
[----:B------:R-:W-:Y:S05]  /*66e0*/  BSYNC B1 ;  /* 0x0000000000017941 */ /* 0x000fea0003800000 */
.L_x_64:
        /* <DEDUP_REMOVED lines=12> */
.L_x_67:
[----:B------:R-:W-:Y:S05]  /*67b0*/  BSYNC B1 ;  /* 0x0000000000017941 */ /* 0x000fea0003800000 */
.L_x_66:
        /* <DEDUP_REMOVED lines=12> */
.L_x_69:
[----:B------:R-:W-:Y:S05]  /*6880*/  BSYNC B1 ;  /* 0x0000000000017941 */ /* 0x000fea0003800000 */
.L_x_68:
        /* <DEDUP_REMOVED lines=12> */
.L_x_71:
[----:B------:R-:W-:Y:S05]  /*6950*/  BSYNC B1 ;  /* 0x0000000000017941 */ /* 0x000fea0003800000 */
.L_x_70:
        /* <DEDUP_REMOVED lines=12> */
.L_x_73:
[----:B------:R-:W-:Y:S05]  /*6a20*/  BSYNC B1 ;  /* 0x0000000000017941 */ /* 0x000fea0003800000 */
.L_x_72:
        /* <DEDUP_REMOVED lines=12> */
.L_x_75:
[----:B------:R-:W-:Y:S05]  /*6af0*/  BSYNC B1 ;  /* 0x0000000000017941 */ /* 0x000fea0003800000 */
.L_x_74:
        /* <DEDUP_REMOVED lines=12> */
.L_x_77:
[----:B------:R-:W-:Y:S05]  /*6bc0*/  BSYNC B1 ;  /* 0x0000000000017941 */ /* 0x000fea0003800000 */
.L_x_76:
        /* <DEDUP_REMOVED lines=12> */
.L_x_79:
[----:B------:R-:W-:Y:S05]  /*6c90*/  BSYNC B1 ;  /* 0x0000000000017941 */ /* 0x000fea0003800000 */
.L_x_78:
        /* <DEDUP_REMOVED lines=12> */
.L_x_81:
[----:B------:R-:W-:Y:S05]  /*6d60*/  BSYNC B1 ;  /* 0x0000000000017941 */ /* 0x000fea0003800000 */
.L_x_80:
        /* <DEDUP_REMOVED lines=12> */
.L_x_83:
[----:B------:R-:W-:Y:S05]  /*6e30*/  BSYNC B1 ;  /* 0x0000000000017941 */ /* 0x000fea0003800000 */
.L_x_82:
        /* <DEDUP_REMOVED lines=12> */
.L_x_85:
[----:B------:R-:W-:Y:S05]  /*6f00*/  BSYNC B1 ;  /* 0x0000000000017941 */ /* 0x000fea0003800000 */
.L_x_84:
        /* <DEDUP_REMOVED lines=12> */
.L_x_87:
[----:B------:R-:W-:Y:S05]  /*6fd0*/  BSYNC B1 ;  /* 0x0000000000017941 */ /* 0x000fea0003800000 */
.L_x_86:
        /* <DEDUP_REMOVED lines=12> */
.L_x_89:
[----:B------:R-:W-:Y:S05]  /*70a0*/  BSYNC B1 ;  /* 0x0000000000017941 */ /* 0x000fea0003800000 */
.L_x_88:
        /* <DEDUP_REMOVED lines=12> */
.L_x_91:
[----:B------:R-:W-:Y:S05]  /*7170*/  BSYNC B1 ;  /* 0x0000000000017941 */ /* 0x000fea0003800000 */
.L_x_90:
        /* <DEDUP_REMOVED lines=12> */
.L_x_93:
[----:B------:R-:W-:Y:S05]  /*7240*/  BSYNC B1 ;  /* 0x0000000000017941 */ /* 0x000fea0003800000 */
.L_x_92:
        /* <DEDUP_REMOVED lines=12> */
.L_x_95:
[----:B------:R-:W-:Y:S05]  /*7310*/  BSYNC B1 ;  /* 0x0000000000017941 */ /* 0x000fea0003800000 */
.L_x_94:
        /* <DEDUP_REMOVED lines=12> */
.L_x_97:
[----:B------:R-:W-:Y:S05]  /*73e0*/  BSYNC B1 ;  /* 0x0000000000017941 */ /* 0x000fea0003800000 */
.L_x_96:
        /* <DEDUP_REMOVED lines=12> */
.L_x_99:
[----:B------:R-:W-:Y:S05]  /*74b0*/  BSYNC B1 ;  /* 0x0000000000017941 */ /* 0x000fea0003800000 */
.L_x_98:
        /* <DEDUP_REMOVED lines=12> */
.L_x_101:
[----:B------:R-:W-:Y:S05]  /*7580*/  BSYNC B1 ;  /* 0x0000000000017941 */ /* 0x000fea0003800000 */
.L_x_100:
        /* <DEDUP_REMOVED lines=12> */
.L_x_103:
[----:B------:R-:W-:Y:S05]  /*7650*/  BSYNC B1 ;  /* 0x0000000000017941 */ /* 0x000fea0003800000 */
.L_x_102:
        /* <DEDUP_REMOVED lines=12> */
.L_x_105:
[----:B------:R-:W-:Y:S05]  /*7720*/  BSYNC B1 ;  /* 0x0000000000017941 */ /* 0x000fea0003800000 */
.L_x_104:
        /* <DEDUP_REMOVED lines=12> */
.L_x_107:
[----:B------:R-:W-:Y:S05]  /*77f0*/  BSYNC B1 ;  /* 0x0000000000017941 */ /* 0x000fea0003800000 */
.L_x_106:
        /* <DEDUP_REMOVED lines=12> */
.L_x_109:
[----:B------:R-:W-:Y:S05]  /*78c0*/  BSYNC B1 ;  /* 0x0000000000017941 */ /* 0x000fea0003800000 */
.L_x_108:
        /* <DEDUP_REMOVED lines=12> */
.L_x_111:
[----:B------:R-:W-:Y:S05]  /*7990*/  BSYNC B1 ;  /* 0x0000000000017941 */ /* 0x000fea0003800000 */
.L_x_110:
        /* <DEDUP_REMOVED lines=12> */
.L_x_113:
[----:B------:R-:W-:Y:S05]  /*7a60*/  BSYNC B1 ;  /* 0x0000000000017941 */ /* 0x000fea0003800000 */
.L_x_112:
        /* <DEDUP_REMOVED lines=12> */
.L_x_115:
[----:B------:R-:W-:Y:S05]  /*7b30*/  BSYNC B1 ;  /* 0x0000000000017941 */ /* 0x000fea0003800000 */
.L_x_114:
        /* <DEDUP_REMOVED lines=12> */
.L_x_117:
[----:B------:R-:W-:Y:S05]  /*7c00*/  BSYNC B1 ;  /* 0x0000000000017941 */ /* 0x000fea0003800000 */
.L_x_116:
        /* <DEDUP_REMOVED lines=12> */
.L_x_119:
[----:B------:R-:W-:Y:S05]  /*7cd0*/  BSYNC B1 ;  /* 0x0000000000017941 */ /* 0x000fea0003800000 */
.L_x_118:
        /* <DEDUP_REMOVED lines=12> */
.L_x_121:
[----:B------:R-:W-:Y:S05]  /*7da0*/  BSYNC B1 ;  /* 0x0000000000017941 */ /* 0x000fea0003800000 */
.L_x_120:
        /* <DEDUP_REMOVED lines=12> */
.L_x_123:
[----:B------:R-:W-:Y:S05]  /*7e70*/  BSYNC B1 ;  /* 0x0000000000017941 */ /* 0x000fea0003800000 */
.L_x_122:
        /* <DEDUP_REMOVED lines=12> */
.L_x_125:
[----:B------:R-:W-:Y:S05]  /*7f40*/  BSYNC B1 ;  /* 0x0000000000017941 */ /* 0x000fea0003800000 */
.L_x_124:
        /* <DEDUP_REMOVED lines=12> */
.L_x_127:
[----:B------:R-:W-:Y:S05]  /*8010*/  BSYNC B1 ;  /* 0x0000000000017941 */ /* 0x000fea0003800000 */
.L_x_126:
        /* <DEDUP_REMOVED lines=12> */
.L_x_129:
[----:B------:R-:W-:Y:S05]  /*80e0*/  BSYNC B1 ;  /* 0x0000000000017941 */ /* 0x000fea0003800000 */
.L_x_128:
        /* <DEDUP_REMOVED lines=12> */
.L_x_131:
[----:B------:R-:W-:Y:S05]  /*81b0*/  BSYNC B1 ;  /* 0x0000000000017941 */ /* 0x000fea0003800000 */
.L_x_130:
        /* <DEDUP_REMOVED lines=12> */
.L_x_133:
[----:B------:R-:W-:Y:S05]  /*8280*/  BSYNC B1 ;  /* 0x0000000000017941 */ /* 0x000fea0003800000 */
.L_x_132:
        /* <DEDUP_REMOVED lines=12> */
.L_x_135:
[----:B------:R-:W-:Y:S05]  /*8350*/  BSYNC B1 ;  /* 0x0000000000017941 */ /* 0x000fea0003800000 */
.L_x_134:
        /* <DEDUP_REMOVED lines=12> */
.L_x_137:
[----:B------:R-:W-:Y:S05]  /*8420*/  BSYNC B1 ;  /* 0x0000000000017941 */ /* 0x000fea0003800000 */
.L_x_136:
        /* <DEDUP_REMOVED lines=12> */
.L_x_139:
[----:B------:R-:W-:Y:S05]  /*84f0*/  BSYNC B1 ;  /* 0x0000000000017941 */ /* 0x000fea0003800000 */
.L_x_138:
        /* <DEDUP_REMOVED lines=12> */
.L_x_141:
[----:B------:R-:W-:Y:S05]  /*85c0*/  BSYNC B1 ;  /* 0x0000000000017941 */ /* 0x000fea0003800000 */
.L_x_140:
        /* <DEDUP_REMOVED lines=12> */
.L_x_143:
[----:B------:R-:W-:Y:S05]  /*8690*/  BSYNC B1 ;  /* 0x0000000000017941 */ /* 0x000fea0003800000 */
.L_x_142:
        /* <DEDUP_REMOVED lines=12> */
.L_x_145:
[----:B------:R-:W-:Y:S05]  /*8760*/  BSYNC B1 ;  /* 0x0000000000017941 */ /* 0x000fea0003800000 */
.L_x_144:
        /* <DEDUP_REMOVED lines=12> */
.L_x_147:
[----:B------:R-:W-:Y:S05]  /*8830*/  BSYNC B1 ;  /* 0x0000000000017941 */ /* 0x000fea0003800000 */
.L_x_146:
        /* <DEDUP_REMOVED lines=12> */
.L_x_149:
[----:B------:R-:W-:Y:S05]  /*8900*/  BSYNC B1 ;  /* 0x0000000000017941 */ /* 0x000fea0003800000 */
.L_x_148:
        /* <DEDUP_REMOVED lines=12> */
.L_x_151:
[----:B------:R-:W-:Y:S05]  /*89d0*/  BSYNC B1 ;  /* 0x0000000000017941 */ /* 0x000fea0003800000 */
.L_x_150:
        /* <DEDUP_REMOVED lines=12> */
.L_x_153:
[----:B------:R-:W-:Y:S05]  /*8aa0*/  BSYNC B1 ;  /* 0x0000000000017941 */ /* 0x000fea0003800000 */
.L_x_152:
        /* <DEDUP_REMOVED lines=12> */
.L_x_155:
[----:B------:R-:W-:Y:S05]  /*8b70*/  BSYNC B1 ;  /* 0x0000000000017941 */ /* 0x000fea0003800000 */
.L_x_154:
        /* <DEDUP_REMOVED lines=12> */
.L_x_157:
[----:B------:R-:W-:Y:S05]  /*8c40*/  BSYNC B1 ;  /* 0x0000000000017941 */ /* 0x000fea0003800000 */
.L_x_156:
        /* <DEDUP_REMOVED lines=12> */
.L_x_159:
[----:B------:R-:W-:Y:S05]  /*8d10*/  BSYNC B1 ;  /* 0x0000000000017941 */ /* 0x000fea0003800000 */
.L_x_158:
        /* <DEDUP_REMOVED lines=12> */
.L_x_161:
[----:B------:R-:W-:Y:S05]  /*8de0*/  BSYNC B1 ;  /* 0x0000000000017941 */ /* 0x000fea0003800000 */
.L_x_160:
        /* <DEDUP_REMOVED lines=12> */
.L_x_163:
[----:B------:R-:W-:Y:S05]  /*8eb0*/  BSYNC B1 ;  /* 0x0000000000017941 */ /* 0x000fea0003800000 */
.L_x_162:
        /* <DEDUP_REMOVED lines=12> */
.L_x_165:
[----:B------:R-:W-:Y:S05]  /*8f80*/  BSYNC B1 ;  /* 0x0000000000017941 */ /* 0x000fea0003800000 */
.L_x_164:
        /* <DEDUP_REMOVED lines=12> */
.L_x_167:
[----:B------:R-:W-:Y:S05]  /*9050*/  BSYNC B1 ;  /* 0x0000000000017941 */ /* 0x000fea0003800000 */
.L_x_166:
        /* <DEDUP_REMOVED lines=12> */
.L_x_169:
[----:B------:R-:W-:Y:S05]  /*9120*/  BSYNC B1 ;  /* 0x0000000000017941 */ /* 0x000fea0003800000 */
.L_x_168:
        /* <DEDUP_REMOVED lines=12> */
.L_x_171:
[----:B------:R-:W-:Y:S05]  /*91f0*/  BSYNC B1 ;  /* 0x0000000000017941 */ /* 0x000fea0003800000 */
.L_x_170:
        /* <DEDUP_REMOVED lines=12> */
.L_x_173:
[----:B------:R-:W-:Y:S05]  /*92c0*/  BSYNC B1 ;  /* 0x0000000000017941 */ /* 0x000fea0003800000 */
.L_x_172:
        /* <DEDUP_REMOVED lines=12> */
.L_x_175:
[----:B------:R-:W-:Y:S05]  /*9390*/  BSYNC B1 ;  /* 0x0000000000017941 */ /* 0x000fea0003800000 */
.L_x_174:
        /* <DEDUP_REMOVED lines=12> */
.L_x_177:
[----:B------:R-:W-:Y:S05]  /*9460*/  BSYNC B1 ;  /* 0x0000000000017941 */ /* 0x000fea0003800000 */
.L_x_176:
        /* <DEDUP_REMOVED lines=12> */
.L_x_179:
[----:B------:R-:W-:Y:S05]  /*9530*/  BSYNC B1 ;  /* 0x0000000000017941 */ /* 0x000fea0003800000 */
.L_x_178:
        /* <DEDUP_REMOVED lines=12> */
.L_x_181:
[----:B------:R-:W-:Y:S05]  /*9600*/  BSYNC B1 ;  /* 0x0000000000017941 */ /* 0x000fea0003800000 */
.L_x_180:
        /* <DEDUP_REMOVED lines=12> */
.L_x_183:
[----:B------:R-:W-:Y:S05]  /*96d0*/  BSYNC B1 ;  /* 0x0000000000017941 */ /* 0x000fea0003800000 */
.L_x_182:
        /* <DEDUP_REMOVED lines=12> */
.L_x_185:
[----:B------:R-:W-:Y:S05]  /*97a0*/  BSYNC B1 ;  /* 0x0000000000017941 */ /* 0x000fea0003800000 */
.L_x_184:
        /* <DEDUP_REMOVED lines=12> */
.L_x_187:
[----:B------:R-:W-:Y:S05]  /*9870*/  BSYNC B1 ;  /* 0x0000000000017941 */ /* 0x000fea0003800000 */
.L_x_186:
        /* <DEDUP_REMOVED lines=12> */
.L_x_189:
[----:B------:R-:W-:Y:S05]  /*9940*/  BSYNC B1 ;  /* 0x0000000000017941 */ /* 0x000fea0003800000 */
.L_x_188:
        /* <DEDUP_REMOVED lines=12> */
.L_x_191:
[----:B------:R-:W-:Y:S05]  /*9a10*/  BSYNC B1 ;  /* 0x0000000000017941 */ /* 0x000fea0003800000 */
.L_x_190:
        /* <DEDUP_REMOVED lines=12> */
.L_x_193:
[----:B------:R-:W-:Y:S05]  /*9ae0*/  BSYNC B1 ;  /* 0x0000000000017941 */ /* 0x000fea0003800000 */
.L_x_192:
[----:B-----5:R-:W-:Y:S01]  /*9af0*/  LOP3.LUT R32, R32, 0xff, RZ, 0xc0, !PT ;  /* 0x000000ff20207812 */ /* 0x020fe200078ec0ff */
[----:B------:R-:W-:Y:S01]  /*9b00*/  BSSY B1, `(.L_x_194) ;  /* 0x000000b000017945 */ /* 0x000fe20003800000 */
[----:B------:R-:W-:Y:S02]  /*9b10*/  ISETP.LT.OR P5, PT, R34, 0x99, !P1 ;  /* 0x000000992200780c */ /* 0x000fe40004fa1670 */
[----:B------:R-:W-:-:S05]  /*9b20*/  F2FP.F16.E5M2.UNPACK_B R32, R32 ;  /* 0x00000020ff20723e */ /* 0x000fca00020004ff */
[----:B------:R-:W-:-:S05]  /*9b30*/  HADD2.F32 R32, -RZ, R32.H0_H0 ;  /* 0x20000020ff207230 */ /* 0x000fca0000004100 */
[----:B------:R-:W-:-:S04]  /*9b40*/  FMUL R32, R32, UR25 ;  /* 0x0000001920207c20 */ /* 0x000fc80008400000 */
[----:B------:R-:W-:Y:S01]  /*9b50*/  FFMA R32, R23, UR24, R32 ;  /* 0x0000001817207c23 */ /* 0x000fe20008000020 */
[----:B------:R-:W-:-:S04]  /*9b60*/  PRMT R23, RZ, 0x7610, R23 ;  /* 0x00007610ff177816 */ /* 0x000fc80000000017 */
[----:B0-----:R-:W-:-:S05]  /*9b70*/  F2FP.SATFINITE.E5M2.F32.PACK_AB_MERGE_C R33, RZ, R32, RZ ;  /* 0x00000020ff21723e */ /* 0x001fca00048060ff */
[----:B------:R0:W-:Y:S01]  /*9b80*/  @!P4 STG.E.U8 desc[UR22][R26.64+0x91], R33 ;  /* 0x000091211a00c986 */ /* 0x0001e2000c101116 */
[----:B------:R-:W-:Y:S05]  /*9b90*/  @P5 BRA `(.L_x_195) ;  /* 0x0000000000045947 */ /* 0x000fea0003800000 */
[----:B------:R0:W5:Y:S02]  /*9ba0*/  LDG.E.U8 R23, desc[UR22][R28.64+0x98] ;  /* 0x000098161c177981 */ /* 0x000164000c1e1100 */
.L_x_195:
[----:B------:R-:W-:Y:S05]  /*9bb0*/  BSYNC B1 ;  /* 0x0000000000017941 */ /* 0x000fea0003800000 */
.L_x_194:
        /* <DEDUP_REMOVED lines=8> */
[----:B------:R-:W-:-:S05]  /*9c40*/  F2FP.SATFINITE.E5M2.F32.PACK_AB_MERGE_C R23, RZ, R23, RZ ;  /* 0x00000017ff17723e */ /* 0x000fca00048060ff */
[----:B------:R0:W-:Y:S01]  /*9c50*/  @!P5 STG.E.U8 desc[UR22][R24.64+0x98], R23 ;  /* 0x000098171800d986 */ /* 0x0001e2000c101116 */
[----:B------:R-:W-:Y:S05]  /*9c60*/  @P4 BRA `(.L_x_197) ;  /* 0x0000000000044947 */ /* 0x000fea0003800000 */
[----:B------:R0:W5:Y:S02]  /*9c70*/  LDG.E.U8 R22, desc[UR22][R28.64+0x99] ;  /* 0x000099161c167981 */ /* 0x000164000c1e1100 */
.L_x_197:
[----:B------:R-:W-:Y:S05]  /*9c80*/  BSYNC B1 ;  /* 0x0000000000017941 */ /* 0x000fea0003800000 */
.L_x_196:
        /* <DEDUP_REMOVED lines=12> */
.L_x_199:
[----:B------:R-:W-:Y:S05]  /*9d50*/  BSYNC B1 ;  /* 0x0000000000017941 */ /* 0x000fea0003800000 */
.L_x_198:
        /* <DEDUP_REMOVED lines=12> */
.L_x_201:
[----:B------:R-:W-:Y:S05]  /*9e20*/  BSYNC B1 ;  /* 0x0000000000017941 */ /* 0x000fea0003800000 */
.L_x_200:
        /* <DEDUP_REMOVED lines=12> */
.L_x_203:
[----:B------:R-:W-:Y:S05]  /*9ef0*/  BSYNC B1 ;  /* 0x0000000000017941 */ /* 0x000fea0003800000 */
.L_x_202:
        /* <DEDUP_REMOVED lines=12> */
.L_x_205:
[----:B------:R-:W-:Y:S05]  /*9fc0*/  BSYNC B1 ;  /* 0x0000000000017941 */ /* 0x000fea0003800000 */
.L_x_204:
        /* <DEDUP_REMOVED lines=12> */
.L_x_207:
[----:B------:R-:W-:Y:S05]  /*a090*/  BSYNC B1 ;  /* 0x0000000000017941 */ /* 0x000fea0003800000 */
.L_x_206:
        /* <DEDUP_REMOVED lines=12> */
.L_x_209:
[----:B------:R-:W-:Y:S05]  /*a160*/  BSYNC B1 ;  /* 0x0000000000017941 */ /* 0x000fea0003800000 */
.L_x_208:
        /* <DEDUP_REMOVED lines=12> */
.L_x_211:
[----:B------:R-:W-:Y:S05]  /*a230*/  BSYNC B1 ;  /* 0x0000000000017941 */ /* 0x000fea0003800000 */
.L_x_210:
        /* <DEDUP_REMOVED lines=12> */
.L_x_213:
[----:B------:R-:W-:Y:S05]  /*a300*/  BSYNC B1 ;  /* 0x0000000000017941 */ /* 0x000fea0003800000 */
.L_x_212:
        /* <DEDUP_REMOVED lines=12> */
.L_x_215:
[----:B------:R-:W-:Y:S05]  /*a3d0*/  BSYNC B1 ;  /* 0x0000000000017941 */ /* 0x000fea0003800000 */
.L_x_214:
        /* <DEDUP_REMOVED lines=12> */
.L_x_217:
[----:B------:R-:W-:Y:S05]  /*a4a0*/  BSYNC B1 ;  /* 0x0000000000017941 */ /* 0x000fea0003800000 */
.L_x_216:
        /* <DEDUP_REMOVED lines=12> */
.L_x_219:
[----:B------:R-:W-:Y:S05]  /*a570*/  BSYNC B1 ;  /* 0x0000000000017941 */ /* 0x000fea0003800000 */
.L_x_218:
        /* <DEDUP_REMOVED lines=12> */
.L_x_221:
[----:B------:R-:W-:Y:S05]  /*a640*/  BSYNC B1 ;  /* 0x0000000000017941 */ /* 0x000fea0003800000 */
.L_x_220:
        /* <DEDUP_REMOVED lines=12> */
.L_x_223:
[----:B------:R-:W-:Y:S05]  /*a710*/  BSYNC B1 ;  /* 0x0000000000017941 */ /* 0x000fea0003800000 */
.L_x_222:
        /* <DEDUP_REMOVED lines=12> */
.L_x_225:
[----:B------:R-:W-:Y:S05]  /*a7e0*/  BSYNC B1 ;  /* 0x0000000000017941 */ /* 0x000fea0003800000 */
.L_x_224:
        /* <DEDUP_REMOVED lines=12> */
.L_x_227:
[----:B------:R-:W-:Y:S05]  /*a8b0*/  BSYNC B1 ;  /* 0x0000000000017941 */ /* 0x000fea0003800000 */
.L_x_226:
        /* <DEDUP_REMOVED lines=12> */
.L_x_229:
[----:B------:R-:W-:Y:S05]  /*a980*/  BSYNC B1 ;  /* 0x0000000000017941 */ /* 0x000fea0003800000 */
.L_x_228:
        /* <DEDUP_REMOVED lines=12> */
.L_x_231:
[----:B------:R-:W-:Y:S05]  /*aa50*/  BSYNC B1 ;  /* 0x0000000000017941 */ /* 0x000fea0003800000 */
.L_x_230:
        /* <DEDUP_REMOVED lines=12> */
.L_x_233:
[----:B------:R-:W-:Y:S05]  /*ab20*/  BSYNC B1 ;  /* 0x0000000000017941 */ /* 0x000fea0003800000 */
.L_x_232:
        /* <DEDUP_REMOVED lines=12> */
.L_x_235:
[----:B------:R-:W-:Y:S05]  /*abf0*/  BSYNC B1 ;  /* 0x0000000000017941 */ /* 0x000fea0003800000 */
.L_x_234:
        /* <DEDUP_REMOVED lines=12> */
.L_x_237:
[----:B------:R-:W-:Y:S05]  /*acc0*/  BSYNC B1 ;  /* 0x0000000000017941 */ /* 0x000fea0003800000 */
.L_x_236:
[----:B-----5:R-:W-:Y:S01]  /*acd0*/  LOP3.LUT R2, R2, 0xff, RZ, 0xc0, !PT ;  /* 0x000000ff02027812 */ /* 0x020fe200078ec0ff */
[----:B------:R-:W-:Y:S01]  /*ace0*/  BSSY B1, `(.L_x_238) ;  /* 0x000000b000017945 */ /* 0x000fe20003800000 */
[----:B------:R-:W-:Y:S02]  /*acf0*/  ISETP.LT.OR P5, PT, R34, 0xc1, !P2 ;  /* 0x000000c12200780c */ /* 0x000fe400057a1670 */
[----:B------:R-:W-:-:S05]  /*ad00*/  F2FP.F16.E5M2.UNPACK_B R2, R2 ;  /* 0x00000002ff02723e */ /* 0x000fca00020004ff */
[----:B------:R-:W-:-:S05]  /*ad10*/  HADD2.F32 R2, -RZ, R2.H0_H0 ;  /* 0x20000002ff027230 */ /* 0x000fca0000004100 */
[----:B0-----:R-:W-:-:S04]  /*ad20*/  FMUL R3, R2, UR25 ;  /* 0x0000001902037c20 */ /* 0x001fc80008400000 */
[----:B------:R-:W-:Y:S01]  /*ad30*/  FFMA R3, R0, UR24, R3 ;  /* 0x0000001800037c23 */ /* 0x000fe20008000003 */
[----:B------:R-:W-:-:S04]  /*ad40*/  PRMT R0, RZ, 0x7610, R0 ;  /* 0x00007610ff007816 */ /* 0x000fc80000000000 */
[----:B------:R-:W-:-:S05]  /*ad50*/  F2FP.SATFINITE.E5M2.F32.PACK_AB_MERGE_C R3, RZ, R3, RZ ;  /* 0x00000003ff03723e */ /* 0x000fca00048060ff */
[----:B------:R0:W-:Y:S01]  /*ad60*/  @!P4 STG.E.U8 desc[UR22][R24.64+0xc1], R3 ;  /* 0x0000c1031800c986 */ /* 0x0001e2000c101116 */
[----:B------:R-:W-:Y:S05]  /*ad70*/  @P5 BRA `(.L_x_239) ;  /* 0x0000000000045947 */ /* 0x000fea0003800000 */
[----:B------:R0:W5:Y:S02]  /*ad80*/  LDG.E.U8 R0, desc[UR22][R30.64+0xc0] ;  /* 0x0000c0161e007981 */ /* 0x000164000c1e1100 */
.L_x_239:
[----:B------:R-:W-:Y:S05]  /*ad90*/  BSYNC B1 ;  /* 0x0000000000017941 */ /* 0x000fea0003800000 */
.L_x_238:
[----:B------:R-:W2:Y:S01]  /*ada0*/  LDL.LU R2, [R1] ;  /* 0x0000000001027983 */ /* 0x000ea20000300800 */
[----:B-----5:R-:W-:Y:S01]  /*adb0*/  LOP3.LUT R0, R0, 0xff, RZ, 0xc0, !PT ;  /* 0x000000ff00007812 */ /* 0x020fe200078ec0ff */
[----:B------:R-:W-:Y:S01]  /*adc0*/  BSSY B1, `(.L_x_240) ;  /* 0x000000b000017945 */ /* 0x000fe20003800000 */
[----:B------:R-:W-:Y:S02]  /*add0*/  ISETP.LT.OR P4, PT, R34, 0xc2, !P2 ;  /* 0x000000c22200780c */ /* 0x000fe40005781670 */
[----:B------:R-:W-:-:S05]  /*ade0*/  F2FP.F16.E5M2.UNPACK_B R0, R0 ;  /* 0x00000000ff00723e */ /* 0x000fca00020004ff */
[----:B------:R-:W-:-:S05]  /*adf0*/  HADD2.F32 R0, -RZ, R0.H0_H0 ;  /* 0x20000000ff007230 */ /* 0x000fca0000004100 */
[----:B------:R-:W-:-:S04]  /*ae00*/  FMUL R0, R0, UR25 ;  /* 0x0000001900007c20 */ /* 0x000fc80008400000 */
[----:B--2---:R-:W-:-:S05]  /*ae10*/  FFMA R0, R2, UR24, R0 ;  /* 0x0000001802007c23 */ /* 0x004fca0008000000 */
[----:B0-----:R-:W-:Y:S02]  /*ae20*/  F2FP.SATFINITE.E5M2.F32.PACK_AB_MERGE_C R3, RZ, R0, RZ ;  /* 0x00000000ff03723e */ /* 0x001fe400048060ff */
[----:B------:R-:W-:-:S03]  /*ae30*/  PRMT R0, RZ, 0x7610, R0 ;  /* 0x00007610ff007816 */ /* 0x000fc60000000000 */
[----:B------:R0:W-:Y:S01]  /*ae40*/  @!P5 STG.E.U8 desc[UR22][R26.64+0xc0], R3 ;  /* 0x0000c0031a00d986 */ /* 0x0001e2000c101116 */
[----:B------:R-:W-:Y:S05]  /*ae50*/  @P4 BRA `(.L_x_241) ;  /* 0x0000000000044947 */ /* 0x000fea0003800000 */
[----:B------:R2:W5:Y:S02]  /*ae60*/  LDG.E.U8 R0, desc[UR22][R30.64+0xc1] ;  /* 0x0000c1161e007981 */ /* 0x000564000c1e1100 */
.L_x_241:
[----:B------:R-:W-:Y:S05]  /*ae70*/  BSYNC B1 ;  /* 0x0000000000017941 */ /* 0x000fea0003800000 */
.L_x_240:
[----:B------:R-:W3:Y:S01]  /*ae80*/  LDL.LU R2, [R1+0x4] ;  /* 0x0000040001027983 */ /* 0x000ee20000300800 */
[----:B-----5:R-:W-:Y:S01]  /*ae90*/  LOP3.LUT R0, R0, 0xff, RZ, 0xc0, !PT ;  /* 0x000000ff00007812 */ /* 0x020fe200078ec0ff */
[----:B------:R-:W-:Y:S01]  /*aea0*/  BSSY B1, `(.L_x_242) ;  /* 0x000000b000017945 */ /* 0x000fe20003800000 */
[----:B------:R-:W-:Y:S02]  /*aeb0*/  ISETP.LT.OR P5, PT, R34, 0xc9, !P1 ;  /* 0x000000c92200780c */ /* 0x000fe40004fa1670 */
[----:B------:R-:W-:-:S05]  /*aec0*/  F2FP.F16.E5M2.UNPACK_B R0, R0 ;  /* 0x00000000ff00723e */ /* 0x000fca00020004ff */
[----:B------:R-:W-:-:S05]  /*aed0*/  HADD2.F32 R0, -RZ, R0.H0_H0 ;  /* 0x20000000ff007230 */ /* 0x000fca0000004100 */
[----:B------:R-:W-:-:S04]  /*aee0*/  FMUL R0, R0, UR25 ;  /* 0x0000001900007c20 */ /* 0x000fc80008400000 */
[----:B---3--:R-:W-:-:S05]  /*aef0*/  FFMA R0, R2, UR24, R0 ;  /* 0x0000001802007c23 */ /* 0x008fca0008000000 */
[----:B0-----:R-:W-:Y:S02]  /*af00*/  F2FP.SATFINITE.E5M2.F32.PACK_AB_MERGE_C R3, RZ, R0, RZ ;  /* 0x00000000ff03723e */ /* 0x001fe400048060ff */
[----:B------:R-:W-:-:S03]  /*af10*/  PRMT R0, RZ, 0x7610, R0 ;  /* 0x00007610ff007816 */ /* 0x000fc60000000000 */
[----:B------:R0:W-:Y:S01]  /*af20*/  @!P4 STG.E.U8 desc[UR22][R26.64+0xc1], R3 ;  /* 0x0000c1031a00c986 */ /* 0x0001e2000c101116 */
[----:B------:R-:W-:Y:S05]  /*af30*/  @P5 BRA `(.L_x_243) ;  /* 0x0000000000045947 */ /* 0x000fea0003800000 */
[----:B------:R3:W5:Y:S02]  /*af40*/  LDG.E.U8 R0, desc[UR22][R28.64+0xc8] ;  /* 0x0000c8161c007981 */ /* 0x000764000c1e1100 */
.L_x_243:
[----:B------:R-:W-:Y:S05]  /*af50*/  BSYNC B1 ;  /* 0x0000000000017941 */ /* 0x000fea0003800000 */
.L_x_242:
[----:B------:R-:W2:Y:S01]  /*af60*/  LDL.LU R2, [R1+0x8] ;  /* 0x0000080001027983 */ /* 0x000ea20000300800 */
        /* <DEDUP_REMOVED lines=12> */
.L_x_245:
[----:B------:R-:W-:Y:S05]  /*b030*/  BSYNC B1 ;  /* 0x0000000000017941 */ /* 0x000fea0003800000 */
.L_x_244:
        /* <DEDUP_REMOVED lines=13> */
.L_x_247:
[----:B------:R-:W-:Y:S05]  /*b110*/  BSYNC B1 ;  /* 0x0000000000017941 */ /* 0x000fea0003800000 */
.L_x_246:
        /* <DEDUP_REMOVED lines=13> */
.L_x_249:
[----:B------:R-:W-:Y:S05]  /*b1f0*/  BSYNC B1 ;  /* 0x0000000000017941 */ /* 0x000fea0003800000 */
.L_x_248:
        /* <DEDUP_REMOVED lines=13> */
.L_x_251:
[----:B------:R-:W-:Y:S05]  /*b2d0*/  BSYNC B1 ;  /* 0x0000000000017941 */ /* 0x000fea0003800000 */
.L_x_250:
        /* <DEDUP_REMOVED lines=13> */
.L_x_253:
[----:B------:R-:W-:Y:S05]  /*b3b0*/  BSYNC B1 ;  /* 0x0000000000017941 */ /* 0x000fea0003800000 */
.L_x_252:
        /* <DEDUP_REMOVED lines=13> */
.L_x_255:
[----:B------:R-:W-:Y:S05]  /*b490*/  BSYNC B1 ;  /* 0x0000000000017941 */ /* 0x000fea0003800000 */
.L_x_254:
        /* <DEDUP_REMOVED lines=13> */
.L_x_257:
[----:B------:R-:W-:Y:S05]  /*b570*/  BSYNC B1 ;  /* 0x0000000000017941 */ /* 0x000fea0003800000 */
.L_x_256:
        /* <DEDUP_REMOVED lines=13> */
.L_x_259:
[----:B------:R-:W-:Y:S05]  /*b650*/  BSYNC B1 ;  /* 0x0000000000017941 */ /* 0x000fea0003800000 */
.L_x_258:
        /* <DEDUP_REMOVED lines=13> */
.L_x_261:
[----:B------:R-:W-:Y:S05]  /*b730*/  BSYNC B1 ;  /* 0x0000000000017941 */ /* 0x000fea0003800000 */
.L_x_260:
        /* <DEDUP_REMOVED lines=13> */
.L_x_263:
[----:B------:R-:W-:Y:S05]  /*b810*/  BSYNC B1 ;  /* 0x0000000000017941 */ /* 0x000fea0003800000 */
.L_x_262:
        /* <DEDUP_REMOVED lines=13> */
.L_x_265:
[----:B------:R-:W-:Y:S05]  /*b8f0*/  BSYNC B1 ;  /* 0x0000000000017941 */ /* 0x000fea0003800000 */
.L_x_264:
        /* <DEDUP_REMOVED lines=13> */
.L_x_267:
[----:B------:R-:W-:Y:S05]  /*b9d0*/  BSYNC B1 ;  /* 0x0000000000017941 */ /* 0x000fea0003800000 */
.L_x_266:
        /* <DEDUP_REMOVED lines=13> */
.L_x_269:
[----:B------:R-:W-:Y:S05]  /*bab0*/  BSYNC B1 ;  /* 0x0000000000017941 */ /* 0x000fea0003800000 */
.L_x_268:
        /* <DEDUP_REMOVED lines=13> */
.L_x_271:
[----:B------:R-:W-:Y:S05]  /*bb90*/  BSYNC B1 ;  /* 0x0000000000017941 */ /* 0x000fea0003800000 */
.L_x_270:
        /* <DEDUP_REMOVED lines=13> */
.L_x_273:
[----:B------:R-:W-:Y:S05]  /*bc70*/  BSYNC B1 ;  /* 0x0000000000017941 */ /* 0x000fea0003800000 */
.L_x_272:
        /* <DEDUP_REMOVED lines=13> */
.L_x_275:
[----:B------:R-:W-:Y:S05]  /*bd50*/  BSYNC B1 ;  /* 0x0000000000017941 */ /* 0x000fea0003800000 */
.L_x_274:
        /* <DEDUP_REMOVED lines=13> */
.L_x_277:
[----:B------:R-:W-:Y:S05]  /*be30*/  BSYNC B1 ;  /* 0x0000000000017941 */ /* 0x000fea0003800000 */
.L_x_276:
        /* <DEDUP_REMOVED lines=13> */
.L_x_279:
[----:B------:R-:W-:Y:S05]  /*bf10*/  BSYNC B1 ;  /* 0x0000000000017941 */ /* 0x000fea0003800000 */
.L_x_278:
        /* <DEDUP_REMOVED lines=13> */
.L_x_281:
[----:B------:R-:W-:Y:S05]  /*bff0*/  BSYNC B1 ;  /* 0x0000000000017941 */ /* 0x000fea0003800000 */
.L_x_280:
        /* <DEDUP_REMOVED lines=13> */
.L_x_283:
[----:B------:R-:W-:Y:S05]  /*c0d0*/  BSYNC B1 ;  /* 0x0000000000017941 */ /* 0x000fea0003800000 */
.L_x_282:
        /* <DEDUP_REMOVED lines=13> */
.L_x_285:
[----:B------:R-:W-:Y:S05]  /*c1b0*/  BSYNC B1 ;  /* 0x0000000000017941 */ /* 0x000fea0003800000 */
.L_x_284:
        /* <DEDUP_REMOVED lines=13> */
.L_x_287:
[----:B------:R-:W-:Y:S05]  /*c290*/  BSYNC B1 ;  /* 0x0000000000017941 */ /* 0x000fea0003800000 */
.L_x_286:
        /* <DEDUP_REMOVED lines=13> */
.L_x_289:
[----:B------:R-:W-:Y:S05]  /*c370*/  BSYNC B1 ;  /* 0x0000000000017941 */ /* 0x000fea0003800000 */
.L_x_288:
        /* <DEDUP_REMOVED lines=13> */
.L_x_291:
[----:B------:R-:W-:Y:S05]  /*c450*/  BSYNC B1 ;  /* 0x0000000000017941 */ /* 0x000fea0003800000 */
.L_x_290:
        /* <DEDUP_REMOVED lines=13> */
.L_x_293:
[----:B------:R-:W-:Y:S05]  /*c530*/  BSYNC B1 ;  /* 0x0000000000017941 */ /* 0x000fea0003800000 */
.L_x_292:
        /* <DEDUP_REMOVED lines=13> */
.L_x_295:
[----:B------:R-:W-:Y:S05]  /*c610*/  BSYNC B1 ;  /* 0x0000000000017941 */ /* 0x000fea0003800000 */
.L_x_294:
        /* <DEDUP_REMOVED lines=13> */
.L_x_297:
[----:B------:R-:W-:Y:S05]  /*c6f0*/  BSYNC B1 ;  /* 0x0000000000017941 */ /* 0x000fea0003800000 */
.L_x_296:
[----:B------:R-:W-:Y:S05]  /*c700*/  @P2 BRA `(.L_x_298) ;  /* 0x0000002000a42947 */ /* 0x000fea0003800000 */
[----:B------:R-:W2:Y:S01]  /*c710*/  LDL.LU R2, [R1+0x74] ;  /* 0x0000740001027983 */ /* 0x000ea20000300800 */
[----:B-----5:R-:W-:-:S04]  /*c720*/  LOP3.LUT R0, R0, 0xff, RZ, 0xc0, !PT ;  /* 0x000000ff00007812 */ /* 0x020fc800078ec0ff */
[----:B------:R-:W-:-:S05]  /*c730*/  F2FP.F16.E5M2.UNPACK_B R0, R0 ;  /* 0x00000000ff00723e */ /* 0x000fca00020004ff */
[----:B------:R-:W-:-:S05]  /*c740*/  HADD2.F32 R0, -RZ, R0.H0_H0 ;  /* 0x20000000ff007230 */ /* 0x000fca0000004100 */
[----:B------:R-:W-:-:S04]  /*c750*/  FMUL R0, R0, UR25 ;  /* 0x0000001900007c20 */ /* 0x000fc80008400000 */
[----:B--2---:R-:W-:-:S05]  /*c760*/  FFMA R0, R2, UR24, R0 ;  /* 0x0000001802007c23 */ /* 0x004fca0008000000 */
[----:B0-----:R-:W-:-:S05]  /*c770*/  F2FP.SATFINITE.E5M2.F32.PACK_AB_MERGE_C R3, RZ, R0, RZ ;  /* 0x00000000ff03723e */ /* 0x001fca00048060ff */
[----:B------:R0:W-:Y:S01]  /*c780*/  STG.E.U8 desc[UR22][R26.64+0xf9], R3 ;  /* 0x0000f9031a007986 */ /* 0x0001e2000c101116 */
[----:B------:R-:W-:Y:S05]  /*c790*/  BRA `(.L_x_298) ;  /* 0x0000002000807947 */ /* 0x000fea0003800000 */
.L_x_41:
[C---:B------:R-:W-:Y:S01]  /*c7a0*/  ISETP.GE.AND P2, PT, R39.reuse, 0x1, PT ;  /* 0x000000012700780c */ /* 0x040fe20003f46270 */
[----:B------:R-:W2:Y:S01]  /*c7b0*/  LDL.LU R227, [R1+0x14] ;  /* 0x0000140001e37983 */ /* 0x000ea20000300800 */
[----:B------:R-:W-:Y:S01]  /*c7c0*/  ISETP.GE.AND P1, PT, R39, 0x9, PT ;  /* 0x000000092700780c */ /* 0x000fe20003f26270 */
[----:B------:R-:W-:Y:S01]  /*c7d0*/  FMUL R226, R226, UR24 ;  /* 0x00000018e2e27c20 */ /* 0x000fe20008400000 */
[C---:B------:R-:W-:Y:S01]  /*c7e0*/  ISETP.LT.OR P4, PT, R34.reuse, 0x1, !P2 ;  /* 0x000000012200780c */ /* 0x040fe20005781670 */
[----:B------:R-:W-:Y:S01]  /*c7f0*/  FMUL R225, R225, UR24 ;  /* 0x00000018e1e17c20 */ /* 0x000fe20008400000 */
[----:B------:R-:W-:Y:S01]  /*c800*/  ISETP.LT.OR P5, PT, R34, 0x2, !P2 ;  /* 0x000000022200780c */ /* 0x000fe200057a1670 */
[----:B------:R-:W-:Y:S01]  /*c810*/  FMUL R224, R224, UR24 ;  /* 0x00000018e0e07c20 */ /* 0x000fe20008400000 */
[----:B------:R-:W-:Y:S02]  /*c820*/  ISETP.LT.OR P6, PT, R34, 0x1, !P1 ;  /* 0x000000012200780c */ /* 0x000fe40004fc1670 */
[----:B------:R-:W-:-:S02]  /*c830*/  F2FP.SATFINITE.E5M2.F32.PACK_AB_MERGE_C R29, RZ, R226, RZ ;  /* 0x000000e2ff1d723e */ /* 0x000fc400048060ff */
[----:B------:R-:W-:Y:S01]  /*c840*/  F2FP.SATFINITE.E5M2.F32.PACK_AB_MERGE_C R225, RZ, R225, RZ ;  /* 0x000000e1ffe1723e */ /* 0x000fe200048060ff */
[----:B------:R-:W-:Y:S01]  /*c850*/  FMUL R223, R223, UR24 ;  /* 0x00000018dfdf7c20 */ /* 0x000fe20008400000 */
[----:B------:R-:W-:Y:S01]  /*c860*/  F2FP.SATFINITE.E5M2.F32.PACK_AB_MERGE_C R31, RZ, R224, RZ ;  /* 0x000000e0ff1f723e */ /* 0x000fe200048060ff */
[----:B------:R-:W-:Y:S01]  /*c870*/  FMUL R222, R222, UR24 ;  /* 0x00000018dede7c20 */ /* 0x000fe20008400000 */
[----:B------:R-:W-:Y:S01]  /*c880*/  FMUL R221, R221, UR24 ;  /* 0x00000018dddd7c20 */ /* 0x000fe20008400000 */
[----:B------:R0:W-:Y:S01]  /*c890*/  @!P4 STG.E.U8 desc[UR22][R24.64], R29 ;  /* 0x0000001d1800c986 */ /* 0x0001e2000c101116 */
[----:B------:R-:W-:-:S03]  /*c8a0*/  ISETP.LT.OR P4, PT, R34, 0x2, !P1 ;  /* 0x000000022200780c */ /* 0x000fc60004f81670 */
[----:B------:R-:W-:Y:S01]  /*c8b0*/  @!P5 STG.E.U8 desc[UR22][R24.64+0x1], R225 ;  /* 0x000001e11800d986 */ /* 0x000fe2000c101116 */
[----:B------:R-:W-:-:S03]  /*c8c0*/  ISETP.LT.OR P5, PT, R34, 0x9, !P2 ;  /* 0x000000092200780c */ /* 0x000fc600057a1670 */
[----:B------:R3:W-:Y:S01]  /*c8d0*/  @!P6 STG.E.U8 desc[UR22][R26.64], R31 ;  /* 0x0000001f1a00e986 */ /* 0x0007e2000c101116 */
[----:B------:R-:W-:Y:S02]  /*c8e0*/  ISETP.LT.OR P6, PT, R34, 0xa, !P2 ;  /* 0x0000000a2200780c */ /* 0x000fe400057c1670 */
[----:B------:R-:W-:Y:S01]  /*c8f0*/  F2FP.SATFINITE.E5M2.F32.PACK_AB_MERGE_C R223, RZ, R223, RZ ;  /* 0x000000dfffdf723e */ /* 0x000fe200048060ff */
[----:B------:R-:W-:Y:S01]  /*c900*/  FMUL R219, R219, UR24 ;  /* 0x00000018dbdb7c20 */ /* 0x000fe20008400000 */
[----:B------:R-:W-:Y:S01]  /*c910*/  F2FP.SATFINITE.E5M2.F32.PACK_AB_MERGE_C R33, RZ, R222, RZ ;  /* 0x000000deff21723e */ /* 0x000fe200048060ff */
[----:B------:R-:W-:Y:S01]  /*c920*/  FMUL R220, R220, UR24 ;  /* 0x00000018dcdc7c20 */ /* 0x000fe20008400000 */
[----:B------:R-:W-:Y:S01]  /*c930*/  F2FP.SATFINITE.E5M2.F32.PACK_AB_MERGE_C R221, RZ, R221, RZ ;  /* 0x000000ddffdd723e */ /* 0x000fe200048060ff */
[----:B------:R-:W-:Y:S01]  /*c940*/  @!P4 STG.E.U8 desc[UR22][R26.64+0x1], R223 ;  /* 0x000001df1a00c986 */ /* 0x000fe2000c101116 */
[----:B------:R-:W-:-:S03]  /*c950*/  ISETP.LT.OR P4, PT, R34, 0x9, !P1 ;  /* 0x000000092200780c */ /* 0x000fc60004f81670 */
[----:B------:R4:W-:Y:S01]  /*c960*/  @!P5 STG.E.U8 desc[UR22][R24.64+0x8], R33 ;  /* 0x000008211800d986 */ /* 0x0009e2000c101116 */
[----:B------:R-:W-:-:S03]  /*c970*/  ISETP.LT.OR P5, PT, R34, 0xa, !P1 ;  /* 0x0000000a2200780c */ /* 0x000fc60004fa1670 */
[----:B------:R-:W-:Y:S01]  /*c980*/  @!P6 STG.E.U8 desc[UR22][R24.64+0x9], R221 ;  /* 0x000009dd1800e986 */ /* 0x000fe2000c101116 */
[----:B------:R-:W-:Y:S01]  /*c990*/  ISETP.LT.OR P6, PT, R34, 0x11, !P2 ;  /* 0x000000112200780c */ /* 0x000fe200057c1670 */
[----:B------:R-:W-:Y:S01]  /*c9a0*/  FMUL R218, R218, UR24 ;  /* 0x00000018dada7c20 */ /* 0x000fe20008400000 */
[----:B------:R-:W-:Y:S01]  /*c9b0*/  F2FP.SATFINITE.E5M2.F32.PACK_AB_MERGE_C R219, RZ, R219, RZ ;  /* 0x000000dbffdb723e */ /* 0x000fe200048060ff */
[----:B------:R-:W-:Y:S01]  /*c9c0*/  FMUL R217, R217, UR24 ;  /* 0x00000018d9d97c20 */ /* 0x000fe20008400000 */
[----:B0-----:R-:W-:Y:S01]  /*c9d0*/  F2FP.SATFINITE.E5M2.F32.PACK_AB_MERGE_C R29, RZ, R220, RZ ;  /* 0x000000dcff1d723e */ /* 0x001fe200048060ff */
[----:B------:R-:W-:Y:S01]  /*c9e0*/  FMUL R216, R216, UR24 ;  /* 0x00000018d8d87c20 */ /* 0x000fe20008400000 */
[----:B---3--:R-:W-:Y:S01]  /*c9f0*/  F2FP.SATFINITE.E5M2.F32.PACK_AB_MERGE_C R31, RZ, R218, RZ ;  /* 0x000000daff1f723e */ /* 0x008fe200048060ff */
[----:B------:R-:W-:Y:S01]  /*ca00*/  FMUL R215, R215, UR24 ;  /* 0x00000018d7d77c20 */ /* 0x000fe20008400000 */
[----:B------:R-:W-:Y:S01]  /*ca10*/  FMUL R213, R213, UR24 ;  /* 0x00000018d5d57c20 */ /* 0x000fe20008400000 */
[----:B------:R-:W-:Y:S01]  /*ca20*/  @!P5 STG.E.U8 desc[UR22][R26.64+0x9], R219 ;  /* 0x000009db1a00d986 */ /* 0x000fe2000c101116 */
[----:B------:R-:W-:-:S03]  /*ca30*/  ISETP.LT.OR P5, PT, R34, 0x12, !P2 ;  /* 0x000000122200780c */ /* 0x000fc600057a1670 */
[----:B------:R0:W-:Y:S01]  /*ca40*/  @!P4 STG.E.U8 desc[UR22][R26.64+0x8], R29 ;  /* 0x0000081d1a00c986 */ /* 0x0001e2000c101116 */
[----:B------:R-:W-:-:S03]  /*ca50*/  ISETP.LT.OR P4, PT, R34, 0x11, !P1 ;  /* 0x000000112200780c */ /* 0x000fc60004f81670 */
[----:B------:R3:W-:Y:S01]  /*ca60*/  @!P6 STG.E.U8 desc[UR22][R24.64+0x10], R31 ;  /* 0x0000101f1800e986 */ /* 0x0007e2000c101116 */
[----:B------:R-:W-:Y:S02]  /*ca70*/  ISETP.LT.OR P6, PT, R34, 0x12, !P1 ;  /* 0x000000122200780c */ /* 0x000fe40004fc1670 */
[----:B------:R-:W-:Y:S01]  /*ca80*/  F2FP.SATFINITE.E5M2.F32.PACK_AB_MERGE_C R217, RZ, R217, RZ ;  /* 0x000000d9ffd9723e */ /* 0x000fe200048060ff */
[----:B------:R-:W-:Y:S01]  /*ca90*/  FMUL R214, R214, UR24 ;  /* 0x00000018d6d67c20 */ /* 0x000fe20008400000 */
[----:B----4-:R-:W-:Y:S01]  /*caa0*/  F2FP.SATFINITE.E5M2.F32.PACK_AB_MERGE_C R33, RZ, R216, RZ ;  /* 0x000000d8ff21723e */ /* 0x010fe200048060ff */
[----:B------:R-:W-:Y:S01]  /*cab0*/  FMUL R212, R212, UR24 ;  /* 0x00000018d4d47c20 */ /* 0x000fe20008400000 */
[----:B------:R-:W-:Y:S01]  /*cac0*/  F2FP.SATFINITE.E5M2.F32.PACK_AB_MERGE_C R215, RZ, R215, RZ ;  /* 0x000000d7ffd7723e */ /* 0x000fe200048060ff */
[----:B------:R-:W-:Y:S01]  /*cad0*/  @!P5 STG.E.U8 desc[UR22][R24.64+0x11], R217 ;  /* 0x000011d91800d986 */ /* 0x000fe2000c101116 */
[----:B------:R-:W-:-:S03]  /*cae0*/  ISETP.LT.OR P5, PT, R34, 0x1a, !P2 ;  /* 0x0000001a2200780c */ /* 0x000fc600057a1670 */
[----:B------:R4:W-:Y:S01]  /*caf0*/  @!P4 STG.E.U8 desc[UR22][R26.64+0x10], R33 ;  /* 0x000010211a00c986 */ /* 0x0009e2000c101116 */
[----:B------:R-:W-:-:S03]  /*cb00*/  ISETP.LT.OR P4, PT, R34, 0x19, !P2 ;  /* 0x000000192200780c */ /* 0x000fc60005781670 */
[----:B------:R-:W-:Y:S01]  /*cb10*/  @!P6 STG.E.U8 desc[UR22][R26.64+0x11], R215 ;  /* 0x000011d71a00e986 */ /* 0x000fe2000c101116 */
[----:B------:R-:W-:Y:S02]  /*cb20*/  ISETP.LT.OR P6, PT, R34, 0x19, !P1 ;  /* 0x000000192200780c */ /* 0x000fe40004fc1670 */
[----:B------:R-:W-:Y:S01]  /*cb30*/  F2FP.SATFINITE.E5M2.F32.PACK_AB_MERGE_C R213, RZ, R213, RZ ;  /* 0x000000d5ffd5723e */ /* 0x000fe200048060ff */
[----:B------:R-:W-:Y:S01]  /*cb40*/  FMUL R211, R211, UR24 ;  /* 0x00000018d3d37c20 */ /* 0x000fe20008400000 */
[----:B0-----:R-:W-:Y:S01]  /*cb50*/  F2FP.SATFINITE.E5M2.F32.PACK_AB_MERGE_C R29, RZ, R214, RZ ;  /* 0x000000d6ff1d723e */ /* 0x001fe200048060ff */
[----:B------:R-:W-:Y:S01]  /*cb60*/  FMUL R210, R210, UR24 ;  /* 0x00000018d2d27c20 */ /* 0x000fe20008400000 */
[----:B---3--:R-:W-:Y:S01]  /*cb70*/  F2FP.SATFINITE.E5M2.F32.PACK_AB_MERGE_C R31, RZ, R212, RZ ;  /* 0x000000d4ff1f723e */ /* 0x008fe200048060ff */
[----:B------:R-:W-:Y:S01]  /*cb80*/  @!P5 STG.E.U8 desc[UR22][R24.64+0x19], R213 ;  /* 0x000019d51800d986 */ /* 0x000fe2000c101116 */
[----:B------:R-:W-:-:S03]  /*cb90*/  ISETP.LT.OR P5, PT, R34, 0x1a, !P1 ;  /* 0x0000001a2200780c */ /* 0x000fc60004fa1670 */
[----:B------:R0:W-:Y:S01]  /*cba0*/  @!P4 STG.E.U8 desc[UR22][R24.64+0x18], R29 ;  /* 0x0000181d1800c986 */ /* 0x0001e2000c101116 */
[----:B------:R-:W-:-:S03]  /*cbb0*/  ISETP.LT.OR P4, PT, R34, 0x21, !P2 ;  /* 0x000000212200780c */ /* 0x000fc60005781670 */
[----:B------:R3:W-:Y:S01]  /*cbc0*/  @!P6 STG.E.U8 desc[UR22][R26.64+0x18], R31 ;  /* 0x0000181f1a00e986 */ /* 0x0007e2000c101116 */
[----:B------:R-:W-:Y:S01]  /*cbd0*/  ISETP.LT.OR P6, PT, R34, 0x22, !P2 ;  /* 0x000000222200780c */ /* 0x000fe200057c1670 */
[----:B------:R-:W-:Y:S01]  /*cbe0*/  FMUL R209, R209, UR24 ;  /* 0x00000018d1d17c20 */ /* 0x000fe20008400000 */
        /* <DEDUP_REMOVED lines=46> */
[C---:B------:R-:W-:Y:S01]  /*ced0*/  ISETP.LT.OR P6, PT, R34.reuse, 0x3a, !P2 ;  /* 0x0000003a2200780c */ /* 0x040fe200057c1670 */
[----:B------:R-:W-:Y:S01]  /*cee0*/  FMUL R197, R197, UR24 ;  /* 0x00000018c5c57c20 */ /* 0x000fe20008400000 */
[----:B------:R-:W-:Y:S01]  /*cef0*/  F2FP.SATFINITE.E5M2.F32.PACK_AB_MERGE_C R199, RZ, R199, RZ ;  /* 0x000000c7ffc7723e */ /* 0x000fe200048060ff */
[----:B------:R-:W2:Y:S01]  /*cf00*/  LDL.LU R226, [R1+0x10] ;  /* 0x0000100001e27983 */ /* 0x000ea20000300800 */
[----:B----4-:R-:W-:Y:S02]  /*cf10*/  F2FP.SATFINITE.E5M2.F32.PACK_AB_MERGE_C R33, RZ, R198, RZ ;  /* 0x000000c6ff21723e */ /* 0x010fe400048060ff */
[----:B------:R-:W-:Y:S01]  /*cf20*/  F2FP.SATFINITE.E5M2.F32.PACK_AB_MERGE_C R197, RZ, R197, RZ ;  /* 0x000000c5ffc5723e */ /* 0x000fe200048060ff */
[----:B------:R-:W-:Y:S01]  /*cf30*/  @!P5 STG.E.U8 desc[UR22][R26.64+0x31], R199 ;  /* 0x000031c71a00d986 */ /* 0x000fe2000c101116 */
[----:B------:R-:W-:-:S03]  /*cf40*/  ISETP.LT.OR P5, PT, R34, 0x3a, !P1 ;  /* 0x0000003a2200780c */ /* 0x000fc60004fa1670 */
[----:B------:R-:W4:Y:S01]  /*cf50*/  LDL.LU R224, [R1+0xc] ;  /* 0x00000c0001e07983 */ /* 0x000f220000300800 */
[----:B------:R-:W-:-:S03]  /*cf60*/  FMUL R195, R195, UR24 ;  /* 0x00000018c3c37c20 */ /* 0x000fc60008400000 */
[----:B------:R1:W-:Y:S01]  /*cf70*/  @!P4 STG.E.U8 desc[UR22][R24.64+0x38], R33 ;  /* 0x000038211800c986 */ /* 0x0003e2000c101116 */
[----:B------:R-:W-:-:S03]  /*cf80*/  ISETP.LT.OR P4, PT, R34, 0x39, !P1 ;  /* 0x000000392200780c */ /* 0x000fc60004f81670 */
[----:B------:R-:W2:Y:S01]  /*cf90*/  LDL.LU R225, [R1+0x8] ;  /* 0x0000080001e17983 */ /* 0x000ea20000300800 */
[----:B------:R-:W-:-:S03]  /*cfa0*/  FMUL R196, R196, UR24 ;  /* 0x00000018c4c47c20 */ /* 0x000fc60008400000 */
[----:B------:R-:W-:Y:S01]  /*cfb0*/  @!P6 STG.E.U8 desc[UR22][R24.64+0x39], R197 ;  /* 0x000039c51800e986 */ /* 0x000fe2000c101116 */
[----:B------:R-:W-:-:S03]  /*cfc0*/  ISETP.LT.OR P6, PT, R34, 0x41, !P2 ;  /* 0x000000412200780c */ /* 0x000fc600057c1670 */
[----:B------:R-:W4:Y:S01]  /*cfd0*/  LDL.LU R222, [R1] ;  /* 0x0000000001de7983 */ /* 0x000f220000300800 */
[----:B------:R-:W-:-:S03]  /*cfe0*/  FMUL R194, R194, UR24 ;  /* 0x00000018c2c27c20 */ /* 0x000fc60008400000 */
[----:B------:R-:W4:Y:S04]  /*cff0*/  LDL.LU R223, [R1+0x18] ;  /* 0x0000180001df7983 */ /* 0x000f280000300800 */
[----:B------:R-:W4:Y:S01]  /*d000*/  LDL.LU R221, [R1+0x4] ;  /* 0x0000040001dd7983 */ /* 0x000f220000300800 */
[----:B------:R-:W-:Y:S01]  /*d010*/  F2FP.SATFINITE.E5M2.F32.PACK_AB_MERGE_C R195, RZ, R195, RZ ;  /* 0x000000c3ffc3723e */ /* 0x000fe200048060ff */
[----:B------:R-:W-:Y:S01]  /*d020*/  FMUL R193, R193, UR24 ;  /* 0x00000018c1c17c20 */ /* 0x000fe20008400000 */
[----:B0-----:R-:W-:Y:S01]  /*d030*/  F2FP.SATFINITE.E5M2.F32.PACK_AB_MERGE_C R29, RZ, R196, RZ ;  /* 0x000000c4ff1d723e */ /* 0x001fe200048060ff */
[----:B------:R-:W-:Y:S01]  /*d040*/  FMUL R192, R192, UR24 ;  /* 0x00000018c0c07c20 */ /* 0x000fe20008400000 */
[----:B---3--:R-:W-:Y:S01]  /*d050*/  F2FP.SATFINITE.E5M2.F32.PACK_AB_MERGE_C R31, RZ, R194, RZ ;  /* 0x000000c2ff1f723e */ /* 0x008fe200048060ff */
[----:B------:R-:W-:Y:S01]  /*d060*/  @!P5 STG.E.U8 desc[UR22][R26.64+0x39], R195 ;  /* 0x000039c31a00d986 */ /* 0x000fe2000c101116 */
[C---:B------:R-:W-:Y:S01]  /*d070*/  ISETP.LT.OR P5, PT, R34.reuse, 0x42, !P2 ;  /* 0x000000422200780c */ /* 0x040fe200057a1670 */
[----:B------:R-:W-:Y:S01]  /*d080*/  FMUL R191, R191, UR24 ;  /* 0x00000018bfbf7c20 */ /* 0x000fe20008400000 */
[----:B------:R-:W-:Y:S01]  /*d090*/  F2FP.SATFINITE.E5M2.F32.PACK_AB_MERGE_C R193, RZ, R193, RZ ;  /* 0x000000c1ffc1723e */ /* 0x000fe200048060ff */
[----:B------:R0:W-:Y:S01]  /*d0a0*/  @!P4 STG.E.U8 desc[UR22][R26.64+0x38], R29 ;  /* 0x0000381d1a00c986 */ /* 0x0001e2000c101116 */
[C---:B------:R-:W-:Y:S01]  /*d0b0*/  ISETP.LT.OR P4, PT, R34.reuse, 0x41, !P1 ;  /* 0x000000412200780c */ /* 0x040fe20004f81670 */
[----:B------:R-:W-:Y:S01]  /*d0c0*/  FMUL R189, R189, UR24 ;  /* 0x00000018bdbd7c20 */ /* 0x000fe20008400000 */
[----:B-1----:R-:W-:Y:S01]  /*d0d0*/  F2FP.SATFINITE.E5M2.F32.PACK_AB_MERGE_C R33, RZ, R192, RZ ;  /* 0x000000c0ff21723e */ /* 0x002fe200048060ff */
[----:B------:R1:W-:Y:S01]  /*d0e0*/  @!P6 STG.E.U8 desc[UR22][R24.64+0x40], R31 ;  /* 0x0000401f1800e986 */ /* 0x0003e2000c101116 */
[----:B------:R-:W-:Y:S01]  /*d0f0*/  ISETP.LT.OR P6, PT, R34, 0x42, !P1 ;  /* 0x000000422200780c */ /* 0x000fe20004fc1670 */
[----:B------:R-:W-:Y:S01]  /*d100*/  FMUL R190, R190, UR24 ;  /* 0x00000018bebe7c20 */ /* 0x000fe20008400000 */
[----:B------:R-:W-:Y:S01]  /*d110*/  F2FP.SATFINITE.E5M2.F32.PACK_AB_MERGE_C R191, RZ, R191, RZ ;  /* 0x000000bfffbf723e */ /* 0x000fe200048060ff */
[----:B------:R-:W-:Y:S01]  /*d120*/  FMUL R188, R188, UR24 ;  /* 0x00000018bcbc7c20 */ /* 0x000fe20008400000 */
[----:B------:R-:W-:Y:S01]  /*d130*/  F2FP.SATFINITE.E5M2.F32.PACK_AB_MERGE_C R189, RZ, R189, RZ ;  /* 0x000000bdffbd723e */ /* 0x000fe200048060ff */
[----:B------:R-:W-:Y:S01]  /*d140*/  @!P5 STG.E.U8 desc[UR22][R24.64+0x41], R193 ;  /* 0x000041c11800d986 */ /* 0x000fe2000c101116 */
[C---:B------:R-:W-:Y:S01]  /*d150*/  ISETP.LT.OR P5, PT, R34.reuse, 0x4a, !P2 ;  /* 0x0000004a2200780c */ /* 0x040fe200057a1670 */
[----:B------:R-:W-:Y:S01]  /*d160*/  FMUL R187, R187, UR24 ;  /* 0x00000018bbbb7c20 */ /* 0x000fe20008400000 */
[----:B0-----:R-:W-:Y:S01]  /*d170*/  F2FP.SATFINITE.E5M2.F32.PACK_AB_MERGE_C R29, RZ, R190, RZ ;  /* 0x000000beff1d723e */ /* 0x001fe200048060ff */
[----:B------:R0:W-:Y:S01]  /*d180*/  @!P4 STG.E.U8 desc[UR22][R26.64+0x40], R33 ;  /* 0x000040211a00c986 */ /* 0x0001e2000c101116 */
[----:B------:R-:W-:Y:S01]  /*d190*/  ISETP.LT.OR P4, PT, R34, 0x49, !P2 ;  /* 0x000000492200780c */ /* 0x000fe20005781670 */
[----:B------:R-:W-:Y:S01]  /*d1a0*/  FMUL R186, R186, UR24 ;  /* 0x00000018baba7c20 */ /* 0x000fe20008400000 */
[----:B-1----:R-:W-:Y:S01]  /*d1b0*/  F2FP.SATFINITE.E5M2.F32.PACK_AB_MERGE_C R31, RZ, R188, RZ ;  /* 0x000000bcff1f723e */ /* 0x002fe200048060ff */
[----:B------:R-:W-:Y:S01]  /*d1c0*/  @!P6 STG.E.U8 desc[UR22][R26.64+0x41], R191 ;  /* 0x000041bf1a00e986 */ /* 0x000fe2000c101116 */
[----:B------:R-:W-:Y:S01]  /*d1d0*/  ISETP.LT.OR P6, PT, R34, 0x49, !P1 ;  /* 0x000000492200780c */ /* 0x000fe20004fc1670 */
[----:B------:R-:W-:Y:S01]  /*d1e0*/  FMUL R185, R185, UR24 ;  /* 0x00000018b9b97c20 */ /* 0x000fe20008400000 */
[----:B------:R-:W-:Y:S01]  /*d1f0*/  F2FP.SATFINITE.E5M2.F32.PACK_AB_MERGE_C R187, RZ, R187, RZ ;  /* 0x000000bbffbb723e */ /* 0x000fe200048060ff */
[----:B------:R-:W-:Y:S01]  /*d200*/  FMUL R183, R183, UR24 ;  /* 0x00000018b7b77c20 */ /* 0x000fe20008400000 */
[----:B------:R-:W-:Y:S01]  /*d210*/  FMUL R184, R184, UR24 ;  /* 0x00000018b8b87c20 */ /* 0x000fe20008400000 */
[----:B------:R-:W-:Y:S01]  /*d220*/  @!P5 STG.E.U8 desc[UR22][R24.64+0x49], R189 ;  /* 0x000049bd1800d986 */ /* 0x000fe2000c101116 */
[----:B------:R-:W-:Y:S01]  /*d230*/  ISETP.LT.OR P5, PT, R34, 0x4a, !P1 ;  /* 0x0000004a2200780c */ /* 0x000fe20004fa1670 */
[----:B------:R-:W-:Y:S01]  /*d240*/  FMUL R182, R182, UR24 ;  /* 0x00000018b6b67c20 */ /* 0x000fe20008400000 */
[----:B0-----:R-:W-:Y:S01]  /*d250*/  F2FP.SATFINITE.E5M2.F32.PACK_AB_MERGE_C R33, RZ, R186, RZ ;  /* 0x000000baff21723e */ /* 0x001fe200048060ff */
[----:B------:R0:W-:Y:S01]  /*d260*/  @!P4 STG.E.U8 desc[UR22][R24.64+0x48], R29 ;  /* 0x0000481d1800c986 */ /* 0x0001e2000c101116 */
[C---:B------:R-:W-:Y:S01]  /*d270*/  ISETP.LT.OR P4, PT, R34.reuse, 0x51, !P2 ;  /* 0x000000512200780c */ /* 0x040fe20005781670 */
[----:B------:R-:W-:Y:S01]  /*d280*/  FMUL R181, R181, UR24 ;  /* 0x00000018b5b57c20 */ /* 0x000fe20008400000 */
[----:B------:R-:W-:Y:S01]  /*d290*/  F2FP.SATFINITE.E5M2.F32.PACK_AB_MERGE_C R185, RZ, R185, RZ ;  /* 0x000000b9ffb9723e */ /* 0x000fe200048060ff */
        /* <DEDUP_REMOVED lines=19> */
[----:B------:R-:W-:Y:S01]  /*d3d0*/  F2FP.SATFINITE.E5M2.F32.PACK_AB_MERGE_C R177, RZ, R177, RZ ;  /* 0x000000b1ffb1723e */ /* 0x000fe200048060ff */
        /* <DEDUP_REMOVED lines=13> */
[----:B------:R-:W-:Y:S01]  /*d4b0*/  FMUL R170, R170, UR24 ;  /* 0x00000018aaaa7c20 */ /* 0x000fe20008400000 */
        /* <DEDUP_REMOVED lines=9> */
[C---:B------:R-:W-:Y:S01]  /*d550*/  ISETP.LT.OR P6, PT, R34.reuse, 0x61, !P1 ;  /* 0x000000612200780c */ /* 0x040fe20004fc1670 */
        /* <DEDUP_REMOVED lines=9> */
[----:B------:R-:W-:Y:S01]  /*d5f0*/  ISETP.LT.OR P4, PT, R34, 0x69, !P2 ;  /* 0x000000692200780c */ /* 0x000fe20005781670 */
        /* <DEDUP_REMOVED lines=98> */
[----:B-----5:R-:W-:Y:S01]  /*dc20*/  FMUL R5, R5, UR24 ;  /* 0x0000001805057c20 */ /* 0x020fe20008400000 */
        /* <DEDUP_REMOVED lines=15> */
[----:B------:R-:W-:Y:S01]  /*dd20*/  @!P6 STG.E.U8 desc[UR22][R26.64+0x90], R31 ;  /* 0x0000901f1a00e986 */ /* 0x000fe2000c101116 */
[----:B------:R-:W-:-:S05]  /*dd30*/  ISETP.LT.OR P6, PT, R34, 0x9a, !P2 ;  /* 0x0000009a2200780c */ /* 0x000fca00057c1670 */
[----:B------:R1:W-:Y:S01]  /*dd40*/  @!P5 STG.E.U8 desc[UR22][R26.64+0x91], R23 ;  /* 0x000091171a00d986 */ /* 0x0003e2000c101116 */
[C---:B------:R-:W-:Y:S02]  /*dd50*/  ISETP.LT.OR P5, PT, R34.reuse, 0x9a, !P1 ;  /* 0x0000009a2200780c */ /* 0x040fe40004fa1670 */
[----:B0-----:R-:W-:Y:S01]  /*dd60*/  F2FP.SATFINITE.E5M2.F32.PACK_AB_MERGE_C R29, RZ, R20, RZ ;  /* 0x00000014ff1d723e */ /* 0x001fe200048060ff */
[----:B------:R-:W-:Y:S01]  /*dd70*/  @!P4 STG.E.U8 desc[UR22][R24.64+0x98], R33 ;  /* 0x000098211800c986 */ /* 0x000fe2000c101116 */
[----:B------:R-:W-:-:S03]  /*dd80*/  ISETP.LT.OR P4, PT, R34, 0x99, !P1 ;  /* 0x000000992200780c */ /* 0x000fc60004f81670 */
[----:B------:R0:W-:Y:S01]  /*dd90*/  @!P6 STG.E.U8 desc[UR22][R24.64+0x99], R21 ;  /* 0x000099151800e986 */ /* 0x0001e2000c101116 */
[----:B------:R-:W-:Y:S02]  /*dda0*/  ISETP.LT.OR P6, PT, R34, 0xa1, !P2 ;  /* 0x000000a12200780c */ /* 0x000fe400057c1670 */
[----:B-1----:R-:W-:-:S03]  /*ddb0*/  F2FP.SATFINITE.E5M2.F32.PACK_AB_MERGE_C R23, RZ, R18, RZ ;  /* 0x00000012ff17723e */ /* 0x002fc600048060ff */
[----:B------:R1:W-:Y:S01]  /*ddc0*/  @!P5 STG.E.U8 desc[UR22][R26.64+0x99], R19 ;  /* 0x000099131a00d986 */ /* 0x0003e2000c101116 */
[----:B------:R-:W-:-:S03]  /*ddd0*/  ISETP.LT.OR P5, PT, R34, 0xa2, !P2 ;  /* 0x000000a22200780c */ /* 0x000fc600057a1670 */
[----:B------:R-:W-:Y:S01]  /*dde0*/  @!P4 STG.E.U8 desc[UR22][R26.64+0x98], R29 ;  /* 0x0000981d1a00c986 */ /* 0x000fe2000c101116 */
[C---:B------:R-:W-:Y:S02]  /*ddf0*/  ISETP.LT.OR P4, PT, R34.reuse, 0xa1, !P1 ;  /* 0x000000a12200780c */ /* 0x040fe40004f81670 */
[----:B0-----:R-:W-:Y:S01]  /*de00*/  F2FP.SATFINITE.E5M2.F32.PACK_AB_MERGE_C R21, RZ, R16, RZ ;  /* 0x00000010ff15723e */ /* 0x001fe200048060ff */
[----:B------:R-:W-:Y:S01]  /*de10*/  @!P6 STG.E.U8 desc[UR22][R24.64+0xa0], R23 ;  /* 0x0000a0171800e986 */ /* 0x000fe2000c101116 */
[----:B------:R-:W-:Y:S02]  /*de20*/  ISETP.LT.OR P6, PT, R34, 0xa2, !P1 ;  /* 0x000000a22200780c */ /* 0x000fe40004fc1670 */
[----:B-1----:R-:W-:-:S03]  /*de30*/  F2FP.SATFINITE.E5M2.F32.PACK_AB_MERGE_C R19, RZ, R14, RZ ;  /* 0x0000000eff13723e */ /* 0x002fc600048060ff */
[----:B------:R0:W-:Y:S01]  /*de40*/  @!P5 STG.E.U8 desc[UR22][R24.64+0xa1], R17 ;  /* 0x0000a1111800d986 */ /* 0x0001e2000c101116 */
[----:B------:R-:W-:-:S03]  /*de50*/  ISETP.LT.OR P5, PT, R34, 0xaa, !P2 ;  /* 0x000000aa2200780c */ /* 0x000fc600057a1670 */
[----:B------:R-:W-:Y:S01]  /*de60*/  @!P4 STG.E.U8 desc[UR22][R26.64+0xa0], R21 ;  /* 0x0000a0151a00c986 */ /* 0x000fe2000c101116 */
[----:B------:R-:W-:-:S03]  /*de70*/  ISETP.LT.OR P4, PT, R34, 0xa9, !P2 ;  /* 0x000000a92200780c */ /* 0x000fc60005781670 */
[----:B------:R1:W-:Y:S01]  /*de80*/  @!P6 STG.E.U8 desc[UR22][R26.64+0xa1], R15 ;  /* 0x0000a10f1a00e986 */ /* 0x0003e2000c101116 */
[----:B------:R-:W-:Y:S02]  /*de90*/  ISETP.LT.OR P6, PT, R34, 0xa9, !P1 ;  /* 0x000000a92200780c */ /* 0x000fe40004fc1670 */
[----:B0-----:R-:W-:-:S03]  /*dea0*/  F2FP.SATFINITE.E5M2.F32.PACK_AB_MERGE_C R17, RZ, R12, RZ ;  /* 0x0000000cff11723e */ /* 0x001fc600048060ff */
[----:B------:R0:W-:Y:S01]  /*deb0*/  @!P5 STG.E.U8 desc[UR22][R24.64+0xa9], R13 ;  /* 0x0000a90d1800d986 */ /* 0x0001e2000c101116 */
[----:B------:R-:W-:-:S03]  /*dec0*/  ISETP.LT.OR P5, PT, R34, 0xaa, !P1 ;  /* 0x000000aa2200780c */ /* 0x000fc60004fa1670 */
[----:B------:R-:W-:Y:S01]  /*ded0*/  @!P4 STG.E.U8 desc[UR22][R24.64+0xa8], R19 ;  /* 0x0000a8131800c986 */ /* 0x000fe2000c101116 */
[C---:B------:R-:W-:Y:S02]  /*dee0*/  ISETP.LT.OR P4, PT, R34.reuse, 0xb1, !P2 ;  /* 0x000000b12200780c */ /* 0x040fe40005781670 */
[----:B-1----:R-:W-:Y:S01]  /*def0*/  F2FP.SATFINITE.E5M2.F32.PACK_AB_MERGE_C R15, RZ, R10, RZ ;  /* 0x0000000aff0f723e */ /* 0x002fe200048060ff */
[----:B------:R-:W-:Y:S01]  /*df00*/  @!P6 STG.E.U8 desc[UR22][R26.64+0xa8], R17 ;  /* 0x0000a8111a00e986 */ /* 0x000fe2000c101116 */
[----:B------:R-:W-:Y:S02]  /*df10*/  ISETP.LT.OR P6, PT, R34, 0xb2, !P2 ;  /* 0x000000b22200780c */ /* 0x000fe400057c1670 */
[----:B0-----:R-:W-:-:S03]  /*df20*/  F2FP.SATFINITE.E5M2.F32.PACK_AB_MERGE_C R13, RZ, R8, RZ ;  /* 0x00000008ff0d723e */ /* 0x001fc600048060ff */
        /* <DEDUP_REMOVED lines=9> */
[----:B------:R3:W-:Y:S01]  /*dfc0*/  @!P4 STG.E.U8 desc[UR22][R26.64+0xb0], R13 ;  /* 0x0000b00d1a00c986 */ /* 0x0007e2000c101116 */
[C---:B------:R-:W-:Y:S02]  /*dfd0*/  ISETP.LT.OR P4, PT, R34.reuse, 0xb9, !P1 ;  /* 0x000000b92200780c */ /* 0x040fe40004f81670 */
[----:B-1----:R-:W-:Y:S01]  /*dfe0*/  F2FP.SATFINITE.E5M2.F32.PACK_AB_MERGE_C R9, RZ, R4, RZ ;  /* 0x00000004ff09723e */ /* 0x002fe200048060ff */
[----:B------:R1:W-:Y:S01]  /*dff0*/  @!P6 STG.E.U8 desc[UR22][R24.64+0xb8], R11 ;  /* 0x0000b80b1800e986 */ /* 0x0003e2000c101116 */
[C---:B------:R-:W-:Y:S02]  /*e000*/  ISETP.LT.OR P6, PT, R34.reuse, 0xba, !P1 ;  /* 0x000000ba2200780c */ /* 0x040fe40004fc1670 */
[----:B0-----:R-:W-:Y:S01]  /*e010*/  F2FP.SATFINITE.E5M2.F32.PACK_AB_MERGE_C R7, RZ, R2, RZ ;  /* 0x00000002ff07723e */ /* 0x001fe200048060ff */
[----:B--2---:R-:W-:Y:S02]  /*e020*/  FMUL R2, R225, UR24 ;  /* 0x00000018e1027c20 */ /* 0x004fe40008400000 */
[----:B------:R0:W-:Y:S01]  /*e030*/  @!P5 STG.E.U8 desc[UR22][R24.64+0xb9], R5 ;  /* 0x0000b9051800d986 */ /* 0x0001e2000c101116 */
[----:B------:R-:W-:-:S02]  /*e040*/  ISETP.LT.OR P5, PT, R34, 0xc2, !P2 ;  /* 0x000000c22200780c */ /* 0x000fc400057a1670 */
[----:B---3--:R-:W-:Y:S01]  /*e050*/  F2FP.SATFINITE.E5M2.F32.PACK_AB_MERGE_C R13, RZ, R3, RZ ;  /* 0x00000003ff0d723e */ /* 0x008fe200048060ff */
[----:B----4-:R-:W-:Y:S01]  /*e060*/  FMUL R3, R222, UR24 ;  /* 0x00000018de037c20 */ /* 0x010fe20008400000 */
[----:B------:R2:W-:Y:S01]  /*e070*/  @!P4 STG.E.U8 desc[UR22][R26.64+0xb8], R9 ;  /* 0x0000b8091a00c986 */ /* 0x0005e2000c101116 */
[----:B-1----:R-:W-:Y:S01]  /*e080*/  F2FP.SATFINITE.E5M2.F32.PACK_AB_MERGE_C R11, RZ, R0, RZ ;  /* 0x00000000ff0b723e */ /* 0x002fe200048060ff */
[----:B------:R-:W-:Y:S01]  /*e090*/  FMUL R0, R221, UR24 ;  /* 0x00000018dd007c20 */ /* 0x000fe20008400000 */
[----:B------:R-:W-:Y:S01]  /*e0a0*/  ISETP.LT.OR P4, PT, R34, 0xc1, !P2 ;  /* 0x000000c12200780c */ /* 0x000fe20005781670 */
[----:B------:R-:W3:Y:S04]  /*e0b0*/  LDL.LU R222, [R1+0x1c] ;  /* 0x00001c0001de7983 */ /* 0x000ee80000300800 */
[----:B------:R-:W4:Y:S01]  /*e0c0*/  LDL.LU R220, [R1+0x20] ;  /* 0x0000200001dc7983 */ /* 0x000f220000300800 */
[----:B0-----:R-:W-:-:S03]  /*e0d0*/  F2FP.SATFINITE.E5M2.F32.PACK_AB_MERGE_C R5, RZ, R3, RZ ;  /* 0x00000003ff05723e */ /* 0x001fc600048060ff */
[----:B------:R-:W4:Y:S01]  /*e0e0*/  LDL.LU R225, [R1+0x24] ;  /* 0x0000240001e17983 */ /* 0x000f220000300800 */
[----:B------:R-:W-:Y:S01]  /*e0f0*/  FMUL R3, R224, UR24 ;  /* 0x00000018e0037c20 */ /* 0x000fe20008400000 */
[----:B--2---:R-:W-:Y:S01]  /*e100*/  F2FP.SATFINITE.E5M2.F32.PACK_AB_MERGE_C R9, RZ, R0, RZ ;  /* 0x00000000ff09723e */ /* 0x004fe200048060ff */
[----:B------:R-:W-:Y:S01]  /*e110*/  FMUL R0, R226, UR24 ;  /* 0x00000018e2007c20 */ /* 0x000fe20008400000 */
[----:B------:R0:W-:Y:S01]  /*e120*/  @!P6 STG.E.U8 desc[UR22][R26.64+0xb9], R13 ;  /* 0x0000b90d1a00e986 */ /* 0x0001e2000c101116 */
[----:B------:R-:W-:-:S03]  /*e130*/  ISETP.LT.OR P6, PT, R34, 0xc1, !P1 ;  /* 0x000000c12200780c */ /* 0x000fc60004fc1670 */
[----:B------:R-:W2:Y:S04]  /*e140*/  LDL.LU R224, [R1+0x28] ;  /* 0x0000280001e07983 */ /* 0x000ea80000300800 */
[----:B------:R-:W2:Y:S01]  /*e150*/  LDL.LU R226, [R1+0x2c] ;  /* 0x00002c0001e27983 */ /* 0x000ea20000300800 */
[----:B0-----:R-:W-:Y:S01]  /*e160*/  F2FP.SATFINITE.E5M2.F32.PACK_AB_MERGE_C R13, RZ, R2, RZ ;  /* 0x00000002ff0d723e */ /* 0x001fe200048060ff */
[----:B------:R-:W-:Y:S02]  /*e170*/  FMUL R2, R227, UR24 ;  /* 0x00000018e3027c20 */ /* 0x000fe40008400000 */
[----:B------:R-:W2:Y:S04]  /*e180*/  LDL.LU R227, [R1+0x30] ;  /* 0x0000300001e37983 */ /* 0x000ea80000300800 */
[----:B------:R-:W-:Y:S01]  /*e190*/  @!P5 STG.E.U8 desc[UR22][R24.64+0xc1], R11 ;  /* 0x0000c10b1800d986 */ /* 0x000fe2000c101116 */
[----:B------:R-:W-:-:S03]  /*e1a0*/  ISETP.LT.OR P5, PT, R34, 0xc2, !P1 ;  /* 0x000000c22200780c */ /* 0x000fc60004fa1670 */
[----:B------:R0:W-:Y:S01]  /*e1b0*/  @!P4 STG.E.U8 desc[UR22][R24.64+0xc0], R7 ;  /* 0x0000c0071800c986 */ /* 0x0001e2000c101116 */
[----:B------:R-:W-:-:S03]  /*e1c0*/  ISETP.LT.OR P4, PT, R34, 0xc9, !P2 ;  /* 0x000000c92200780c */ /* 0x000fc60005781670 */
[----:B------:R1:W-:Y:S01]  /*e1d0*/  @!P6 STG.E.U8 desc[UR22][R26.64+0xc0], R5 ;  /* 0x0000c0051a00e986 */ /* 0x0003e2000c101116 */
[----:B------:R-:W-:-:S03]  /*e1e0*/  ISETP.LT.OR P6, PT, R34, 0xca, !P2 ;  /* 0x000000ca2200780c */ /* 0x000fc600057c1670 */
[----:B------:R-:W2:Y:S04]  /*e1f0*/  LDL.LU R221, [R1+0x34] ;  /* 0x0000340001dd7983 */ /* 0x000ea80000300800 */
[----:B------:R1:W-:Y:S01]  /*e200*/  @!P5 STG.E.U8 desc[UR22][R26.64+0xc1], R9 ;  /* 0x0000c1091a00d986 */ /* 0x0003e2000c101116 */
[----:B0-----:R-:W-:Y:S01]  /*e210*/  F2FP.SATFINITE.E5M2.F32.PACK_AB_MERGE_C R7, RZ, R3, RZ ;  /* 0x00000003ff07723e */ /* 0x001fe200048060ff */
[----:B------:R-:W-:Y:S02]  /*e220*/  FMUL R3, R223, UR24 ;  /* 0x00000018df037c20 */ /* 0x000fe40008400000 */
[----:B------:R-:W-:Y:S01]  /*e230*/  @!P4 STG.E.U8 desc[UR22][R24.64+0xc8], R13 ;  /* 0x0000c80d1800c986 */ /* 0x000fe2000c101116 */
[----:B------:R-:W-:-:S03]  /*e240*/  ISETP.LT.OR P4, PT, R34, 0xc9, !P1 ;  /* 0x000000c92200780c */ /* 0x000fc60004f81670 */
[----:B------:R-:W2:Y:S01]  /*e250*/  LDL.LU R223, [R1+0x38] ;  /* 0x0000380001df7983 */ /* 0x000ea20000300800 */
[----:B-1----:R-:W-:Y:S02]  /*e260*/  F2FP.SATFINITE.E5M2.F32.PACK_AB_MERGE_C R5, RZ, R0, RZ ;  /* 0x00000000ff05723e */ /* 0x002fe400048060ff */
[----:B------:R-:W-:Y:S02]  /*e270*/  F2FP.SATFINITE.E5M2.F32.PACK_AB_MERGE_C R11, RZ, R2, RZ ;  /* 0x00000002ff0b723e */ /* 0x000fe400048060ff */
[----:B------:R-:W-:Y:S01]  /*e280*/  F2FP.SATFINITE.E5M2.F32.PACK_AB_MERGE_C R9, RZ, R3, RZ ;  /* 0x00000003ff09723e */ /* 0x000fe200048060ff */
[----:B------:R0:W-:Y:S04]  /*e290*/  @!P6 STG.E.U8 desc[UR22][R24.64+0xc9], R7 ;  /* 0x0000c9071800e986 */ /* 0x0001e8000c101116 */
[----:B------:R1:W-:Y:S01]  /*e2a0*/  @!P4 STG.E.U8 desc[UR22][R26.64+0xc8], R5 ;  /* 0x0000c8051a00c986 */ /* 0x0003e2000c101116 */
[----:B---3--:R-:W-:-:S03]  /*e2b0*/  FMUL R0, R222, UR24 ;  /* 0x00000018de007c20 */ /* 0x008fc60008400000 */
[----:B------:R-:W3:Y:S01]  /*e2c0*/  LDL.LU R222, [R1+0x3c] ;  /* 0x00003c0001de7983 */ /* 0x000ee20000300800 */
[----:B----4-:R-:W-:Y:S01]  /*e2d0*/  FMUL R2, R220, UR24 ;  /* 0x00000018dc027c20 */ /* 0x010fe20008400000 */
[----:B0-----:R-:W-:Y:S01]  /*e2e0*/  F2FP.SATFINITE.E5M2.F32.PACK_AB_MERGE_C R7, RZ, R0, RZ ;  /* 0x00000000ff07723e */ /* 0x001fe200048060ff */
[----:B------:R-:W-:Y:S02]  /*e2f0*/  FMUL R3, R225, UR24 ;  /* 0x00000018e1037c20 */ /* 0x000fe40008400000 */
[----:B------:R-:W4:Y:S01]  /*e300*/  LDL.LU R225, [R1+0x40] ;  /* 0x0000400001e17983 */ /* 0x000f220000300800 */
[----:B------:R-:W-:Y:S02]  /*e310*/  F2FP.SATFINITE.E5M2.F32.PACK_AB_MERGE_C R13, RZ, R2, RZ ;  /* 0x00000002ff0d723e */ /* 0x000fe400048060ff */
[----:B-1----:R-:W-:Y:S01]  /*e320*/  F2FP.SATFINITE.E5M2.F32.PACK_AB_MERGE_C R5, RZ, R3, RZ ;  /* 0x00000003ff05723e */ /* 0x002fe200048060ff */
[----:B--2---:R-:W-:Y:S02]  /*e330*/  FMUL R0, R224, UR24 ;  /* 0x00000018e0007c20 */ /* 0x004fe40008400000 */
[----:B------:R-:W2:Y:S01]  /*e340*/  LDL.LU R224, [R1+0x44] ;  /* 0x0000440001e07983 */ /* 0x000ea20000300800 */
[----:B------:R-:W-:-:S03]  /*e350*/  FMUL R2, R226, UR24 ;  /* 0x00000018e2027c20 */ /* 0x000fc60008400000 */
[----:B------:R-:W2:Y:S01]  /*e360*/  LDL.LU R226, [R1+0x48] ;  /* 0x0000480001e27983 */ /* 0x000ea20000300800 */
[----:B------:R-:W-:-:S03]  /*e370*/  FMUL R3, R227, UR24 ;  /* 0x00000018e3037c20 */ /* 0x000fc60008400000 */
[----:B------:R-:W2:Y:S01]  /*e380*/  LDL.LU R227, [R1+0x4c] ;  /* 0x00004c0001e37983 */ /* 0x000ea20000300800 */
[C---:B------:R-:W-:Y:S02]  /*e390*/  ISETP.LT.OR P5, PT, R34.reuse, 0xca, !P1 ;  /* 0x000000ca2200780c */ /* 0x040fe40004fa1670 */
[C---:B------:R-:W-:Y:S01]  /*e3a0*/  ISETP.LT.OR P6, PT, R34.reuse, 0xd1, !P2 ;  /* 0x000000d12200780c */ /* 0x040fe200057c1670 */
[----:B------:R-:W2:Y:S01]  /*e3b0*/  LDL.LU R219, [R1+0x50] ;  /* 0x0000500001db7983 */ /* 0x000ea20000300800 */
[----:B------:R-:W-:-:S03]  /*e3c0*/  ISETP.LT.OR P4, PT, R34, 0xd1, !P1 ;  /* 0x000000d12200780c */ /* 0x000fc60004f81670 */
[----:B------:R-:W2:Y:S04]  /*e3d0*/  LDL.LU R218, [R1+0x54] ;  /* 0x0000540001da7983 */ /* 0x000ea80000300800 */
[----:B------:R-:W2:Y:S04]  /*e3e0*/  LDL.LU R220, [R1+0x58] ;  /* 0x0000580001dc7983 */ /* 0x000ea80000300800 */
[----:B------:R0:W-:Y:S01]  /*e3f0*/  @!P5 STG.E.U8 desc[UR22][R26.64+0xc9], R11 ;  /* 0x0000c90b1a00d986 */ /* 0x0001e2000c101116 */
[----:B------:R-:W-:-:S03]  /*e400*/  ISETP.LT.OR P5, PT, R34, 0xd2, !P2 ;  /* 0x000000d22200780c */ /* 0x000fc600057a1670 */
[----:B------:R1:W-:Y:S01]  /*e410*/  @!P6 STG.E.U8 desc[UR22][R24.64+0xd0], R9 ;  /* 0x0000d0091800e986 */ /* 0x0003e2000c101116 */
[----:B------:R-:W-:Y:S02]  /*e420*/  ISETP.LT.OR P6, PT, R34, 0xd2, !P1 ;  /* 0x000000d22200780c */ /* 0x000fe40004fc1670 */
[----:B0-----:R-:W-:-:S07]  /*e430*/  F2FP.SATFINITE.E5M2.F32.PACK_AB_MERGE_C R11, RZ, R2, RZ ;  /* 0x00000002ff0b723e */ /* 0x001fce00048060ff */
[----:B------:R0:W-:Y:S01]  /*e440*/  @!P5 STG.E.U8 desc[UR22][R24.64+0xd1], R7 ;  /* 0x0000d1071800d986 */ /* 0x0001e2000c101116 */
[C---:B------:R-:W-:Y:S02]  /*e450*/  ISETP.LT.OR P5, PT, R34.reuse, 0xda, !P2 ;  /* 0x000000da2200780c */ /* 0x040fe400057a1670 */
[----:B-1----:R-:W-:Y:S01]  /*e460*/  F2FP.SATFINITE.E5M2.F32.PACK_AB_MERGE_C R9, RZ, R0, RZ ;  /* 0x00000000ff09723e */ /* 0x002fe200048060ff */
[----:B------:R-:W-:Y:S01]  /*e470*/  @!P4 STG.E.U8 desc[UR22][R26.64+0xd0], R13 ;  /* 0x0000d00d1a00c986 */ /* 0x000fe2000c101116 */
[C---:B------:R-:W-:Y:S01]  /*e480*/  ISETP.LT.OR P4, PT, R34.reuse, 0xd9, !P2 ;  /* 0x000000d92200780c */ /* 0x040fe20005781670 */
[----:B------:R-:W-:Y:S01]  /*e490*/  FMUL R0, R221, UR24 ;  /* 0x00000018dd007c20 */ /* 0x000fe20008400000 */
[----:B------:R-:W-:Y:S01]  /*e4a0*/  FMUL R2, R223, UR24 ;  /* 0x00000018df027c20 */ /* 0x000fe20008400000 */
[----:B------:R1:W-:Y:S01]  /*e4b0*/  @!P6 STG.E.U8 desc[UR22][R26.64+0xd1], R5 ;  /* 0x0000d1051a00e986 */ /* 0x0003e2000c101116 */
[----:B------:R-:W-:-:S03]  /*e4c0*/  ISETP.LT.OR P6, PT, R34, 0xd9, !P1 ;  /* 0x000000d92200780c */ /* 0x000fc60004fc1670 */
[----:B------:R-:W2:Y:S04]  /*e4d0*/  LDL.LU R221, [R1+0x5c] ;  /* 0x00005c0001dd7983 */ /* 0x000ea80000300800 */
[----:B------:R-:W2:Y:S01]  /*e4e0*/  LDL.LU R223, [R1+0x60] ;  /* 0x0000600001df7983 */ /* 0x000ea20000300800 */
[----:B0-----:R-:W-:Y:S02]  /*e4f0*/  F2FP.SATFINITE.E5M2.F32.PACK_AB_MERGE_C R7, RZ, R3, RZ ;  /* 0x00000003ff07723e */ /* 0x001fe400048060ff */
[----:B-1----:R-:W-:Y:S01]  /*e500*/  F2FP.SATFINITE.E5M2.F32.PACK_AB_MERGE_C R5, RZ, R0, RZ ;  /* 0x00000000ff05723e */ /* 0x002fe200048060ff */
[----:B------:R0:W-:Y:S01]  /*e510*/  @!P4 STG.E.U8 desc[UR22][R24.64+0xd8], R9 ;  /* 0x0000d8091800c986 */ /* 0x0001e2000c101116 */
[----:B------:R-:W-:-:S03]  /*e520*/  F2FP.SATFINITE.E5M2.F32.PACK_AB_MERGE_C R13, RZ, R2, RZ ;  /* 0x00000002ff0d723e */ /* 0x000fc600048060ff */
[----:B------:R-:W-:Y:S04]  /*e530*/  @!P5 STG.E.U8 desc[UR22][R24.64+0xd9], R11 ;  /* 0x0000d90b1800d986 */ /* 0x000fe8000c101116 */
[----:B------:R1:W-:Y:S01]  /*e540*/  @!P6 STG.E.U8 desc[UR22][R26.64+0xd8], R7 ;  /* 0x0000d8071a00e986 */ /* 0x0003e2000c101116 */
[----:B---3--:R-:W-:-:S03]  /*e550*/  FMUL R3, R222, UR24 ;  /* 0x00000018de037c20 */ /* 0x008fc60008400000 */
[----:B------:R-:W3:Y:S01]  /*e560*/  LDL.LU R222, [R1+0x64] ;  /* 0x0000640001de7983 */ /* 0x000ee20000300800 */
[----:B----4-:R-:W-:Y:S01]  /*e570*/  FMUL R0, R225, UR24 ;  /* 0x00000018e1007c20 */ /* 0x010fe20008400000 */
[----:B0-----:R-:W-:Y:S02]  /*e580*/  F2FP.SATFINITE.E5M2.F32.PACK_AB_MERGE_C R9, RZ, R3, RZ ;  /* 0x00000003ff09723e */ /* 0x001fe400048060ff */
[----:B------:R-:W4:Y:S02]  /*e590*/  LDL.LU R225, [R1+0x68] ;  /* 0x0000680001e17983 */ /* 0x000f240000300800 */
        /* <DEDUP_REMOVED lines=8> */
[C---:B------:R-:W-:Y:S02]  /*e620*/  ISETP.LT.OR P4, PT, R34.reuse, 0xe1, !P2 ;  /* 0x000000e12200780c */ /* 0x040fe40005781670 */
[----:B------:R-:W-:-:S09]  /*e630*/  ISETP.LT.OR P6, PT, R34, 0xe2, !P2 ;  /* 0x000000e22200780c */ /* 0x000fd200057c1670 */
[----:B------:R0:W-:Y:S01]  /*e640*/  @!P5 STG.E.U8 desc[UR22][R26.64+0xd9], R5 ;  /* 0x0000d9051a00d986 */ /* 0x0001e2000c101116 */
[----:B------:R-:W-:-:S03]  /*e650*/  ISETP.LT.OR P5, PT, R34, 0xe2, !P1 ;  /* 0x000000e22200780c */ /* 0x000fc60004fa1670 */
[----:B------:R-:W-:Y:S01]  /*e660*/  @!P4 STG.E.U8 desc[UR22][R24.64+0xe0], R13 ;  /* 0x0000e00d1800c986 */ /* 0x000fe2000c101116 */
[----:B------:R-:W-:-:S03]  /*e670*/  ISETP.LT.OR P4, PT, R34, 0xe1, !P1 ;  /* 0x000000e12200780c */ /* 0x000fc60004f81670 */
[----:B------:R1:W-:Y:S01]  /*e680*/  @!P6 STG.E.U8 desc[UR22][R24.64+0xe1], R9 ;  /* 0x0000e1091800e986 */ /* 0x0003e2000c101116 */
[----:B------:R-:W-:Y:S02]  /*e690*/  ISETP.LT.OR P6, PT, R34, 0xe9, !P2 ;  /* 0x000000e92200780c */ /* 0x000fe400057c1670 */
[----:B------:R-:W-:Y:S02]  /*e6a0*/  F2FP.SATFINITE.E5M2.F32.PACK_AB_MERGE_C R11, RZ, R2, RZ ;  /* 0x00000002ff0b723e */ /* 0x000fe400048060ff */
[----:B0-----:R-:W-:-:S03]  /*e6b0*/  F2FP.SATFINITE.E5M2.F32.PACK_AB_MERGE_C R5, RZ, R3, RZ ;  /* 0x00000003ff05723e */ /* 0x001fc600048060ff */
[----:B------:R-:W-:Y:S01]  /*e6c0*/  @!P5 STG.E.U8 desc[UR22][R26.64+0xe1], R11 ;  /* 0x0000e10b1a00d986 */ /* 0x000fe2000c101116 */
[----:B------:R-:W-:-:S03]  /*e6d0*/  ISETP.LT.OR P5, PT, R34, 0xea, !P2 ;  /* 0x000000ea2200780c */ /* 0x000fc600057a1670 */
[----:B------:R0:W-:Y:S01]  /*e6e0*/  @!P4 STG.E.U8 desc[UR22][R26.64+0xe0], R7 ;  /* 0x0000e0071a00c986 */ /* 0x0001e2000c101116 */
[----:B------:R-:W-:-:S03]  /*e6f0*/  ISETP.LT.OR P4, PT, R34, 0xe9, !P1 ;  /* 0x000000e92200780c */ /* 0x000fc60004f81670 */
[----:B------:R0:W-:Y:S01]  /*e700*/  @!P6 STG.E.U8 desc[UR22][R24.64+0xe8], R5 ;  /* 0x0000e8051800e986 */ /* 0x0001e2000c101116 */
[----:B------:R-:W-:Y:S01]  /*e710*/  ISETP.LT.OR P6, PT, R34, 0xea, !P1 ;  /* 0x000000ea2200780c */ /* 0x000fe20004fc1670 */
[----:B------:R-:W-:Y:S01]  /*e720*/  FMUL R2, R219, UR24 ;  /* 0x00000018db027c20 */ /* 0x000fe20008400000 */
[----:B------:R-:W-:Y:S01]  /*e730*/  FMUL R3, R218, UR24 ;  /* 0x00000018da037c20 */ /* 0x000fe20008400000 */
[----:B-1----:R-:W-:-:S03]  /*e740*/  F2FP.SATFINITE.E5M2.F32.PACK_AB_MERGE_C R9, RZ, R0, RZ ;  /* 0x00000000ff09723e */ /* 0x002fc600048060ff */
[----:B------:R-:W-:Y:S02]  /*e750*/  F2FP.SATFINITE.E5M2.F32.PACK_AB_MERGE_C R13, RZ, R2, RZ ;  /* 0x00000002ff0d723e */ /* 0x000fe400048060ff */
[----:B0-----:R-:W-:Y:S01]  /*e760*/  F2FP.SATFINITE.E5M2.F32.PACK_AB_MERGE_C R7, RZ, R3, RZ ;  /* 0x00000003ff07723e */ /* 0x001fe200048060ff */
[----:B------:R0:W-:Y:S01]  /*e770*/  @!P5 STG.E.U8 desc[UR22][R24.64+0xe9], R9 ;  /* 0x0000e9091800d986 */ /* 0x0001e2000c101116 */
[----:B------:R-:W-:-:S03]  /*e780*/  ISETP.LT.OR P5, PT, R34, 0xf2, !P2 ;  /* 0x000000f22200780c */ /* 0x000fc600057a1670 */
[----:B------:R-:W-:Y:S01]  /*e790*/  @!P4 STG.E.U8 desc[UR22][R26.64+0xe8], R13 ;  /* 0x0000e80d1a00c986 */ /* 0x000fe2000c101116 */
[----:B------:R-:W-:-:S03]  /*e7a0*/  ISETP.LT.OR P4, PT, R34, 0xf1, !P2 ;  /* 0x000000f12200780c */ /* 0x000fc60005781670 */
[----:B------:R1:W-:Y:S01]  /*e7b0*/  @!P6 STG.E.U8 desc[UR22][R26.64+0xe9], R7 ;  /* 0x0000e9071a00e986 */ /* 0x0003e2000c101116 */
[----:B------:R-:W-:Y:S01]  /*e7c0*/  ISETP.LT.OR P6, PT, R34, 0xf1, !P1 ;  /* 0x000000f12200780c */ /* 0x000fe20004fc1670 */
[----:B------:R-:W-:Y:S01]  /*e7d0*/  FMUL R0, R220, UR24 ;  /* 0x00000018dc007c20 */ /* 0x000fe20008400000 */
[----:B------:R-:W-:Y:S01]  /*e7e0*/  FMUL R2, R221, UR24 ;  /* 0x00000018dd027c20 */ /* 0x000fe20008400000 */
[----:B------:R-:W-:-:S03]  /*e7f0*/  FMUL R3, R223, UR24 ;  /* 0x00000018df037c20 */ /* 0x000fc60008400000 */
[----:B------:R-:W-:Y:S02]  /*e800*/  F2FP.SATFINITE.E5M2.F32.PACK_AB_MERGE_C R5, RZ, R0, RZ ;  /* 0x00000000ff05723e */ /* 0x000fe400048060ff */
[----:B------:R-:W-:Y:S02]  /*e810*/  F2FP.SATFINITE.E5M2.F32.PACK_AB_MERGE_C R11, RZ, R2, RZ ;  /* 0x00000002ff0b723e */ /* 0x000fe400048060ff */
[----:B0-----:R-:W-:Y:S01]  /*e820*/  F2FP.SATFINITE.E5M2.F32.PACK_AB_MERGE_C R9, RZ, R3, RZ ;  /* 0x00000003ff09723e */ /* 0x001fe200048060ff */
[----:B------:R-:W-:Y:S01]  /*e830*/  @!P4 STG.E.U8 desc[UR22][R24.64+0xf0], R5 ;  /* 0x0000f0051800c986 */ /* 0x000fe2000c101116 */
[----:B------:R-:W-:-:S03]  /*e840*/  ISETP.LT.OR P4, PT, R34, 0xf2, !P1 ;  /* 0x000000f22200780c */ /* 0x000fc60004f81670 */
[----:B------:R0:W-:Y:S01]  /*e850*/  @!P5 STG.E.U8 desc[UR22][R24.64+0xf1], R11 ;  /* 0x0000f10b1800d986 */ /* 0x0001e2000c101116 */
[C---:B------:R-:W-:Y:S02]  /*e860*/  ISETP.LT.OR P5, PT, R34.reuse, 0xf9, !P2 ;  /* 0x000000f92200780c */ /* 0x040fe400057a1670 */
[C---:B------:R-:W-:Y:S01]  /*e870*/  ISETP.LT.OR P2, PT, R34.reuse, 0xfa, !P2 ;  /* 0x000000fa2200780c */ /* 0x040fe20005741670 */
[----:B------:R0:W-:Y:S01]  /*e880*/  @!P6 STG.E.U8 desc[UR22][R26.64+0xf0], R9 ;  /* 0x0000f0091a00e986 */ /* 0x0001e2000c101116 */
[C---:B------:R-:W-:Y:S02]  /*e890*/  ISETP.LT.OR P6, PT, R34.reuse, 0xf9, !P1 ;  /* 0x000000f92200780c */ /* 0x040fe40004fc1670 */
[----:B------:R-:W-:Y:S01]  /*e8a0*/  ISETP.LT.OR P1, PT, R34, 0xfa, !P1 ;  /* 0x000000fa2200780c */ /* 0x000fe20004f21670 */
[----:B---3--:R-:W-:Y:S01]  /*e8b0*/  FMUL R0, R222, UR24 ;  /* 0x00000018de007c20 */ /* 0x008fe20008400000 */
[----:B----4-:R-:W-:-:S04]  /*e8c0*/  FMUL R2, R225, UR24 ;  /* 0x00000018e1027c20 */ /* 0x010fc80008400000 */
[----:B-1----:R-:W-:Y:S01]  /*e8d0*/  F2FP.SATFINITE.E5M2.F32.PACK_AB_MERGE_C R7, RZ, R0, RZ ;  /* 0x00000000ff07723e */ /* 0x002fe200048060ff */
[----:B--2---:R-:W-:Y:S01]  /*e8e0*/  FMUL R3, R224, UR24 ;  /* 0x00000018e0037c20 */ /* 0x004fe20008400000 */
[----:B------:R-:W-:Y:S01]  /*e8f0*/  FMUL R4, R226, UR24 ;  /* 0x00000018e2047c20 */ /* 0x000fe20008400000 */
[----:B0-----:R-:W-:-:S03]  /*e900*/  F2FP.SATFINITE.E5M2.F32.PACK_AB_MERGE_C R11, RZ, R2, RZ ;  /* 0x00000002ff0b723e */ /* 0x001fc600048060ff */
[----:B------:R-:W-:Y:S01]  /*e910*/  F2FP.SATFINITE.E5M2.F32.PACK_AB_MERGE_C R3, RZ, R3, RZ ;  /* 0x00000003ff03723e */ /* 0x000fe200048060ff */
[----:B------:R-:W-:Y:S01]  /*e920*/  FMUL R5, R227, UR24 ;  /* 0x00000018e3057c20 */ /* 0x000fe20008400000 */
[----:B------:R-:W-:Y:S01]  /*e930*/  F2FP.SATFINITE.E5M2.F32.PACK_AB_MERGE_C R9, RZ, R4, RZ ;  /* 0x00000004ff09723e */ /* 0x000fe200048060ff */
[----:B------:R0:W-:Y:S03]  /*e940*/  @!P4 STG.E.U8 desc[UR22][R26.64+0xf1], R7 ;  /* 0x0000f1071a00c986 */ /* 0x0001e6000c101116 */
[----:B------:R-:W-:Y:S01]  /*e950*/  F2FP.SATFINITE.E5M2.F32.PACK_AB_MERGE_C R5, RZ, R5, RZ ;  /* 0x00000005ff05723e */ /* 0x000fe200048060ff */
[----:B------:R0:W-:Y:S04]  /*e960*/  @!P5 STG.E.U8 desc[UR22][R24.64+0xf8], R11 ;  /* 0x0000f80b1800d986 */ /* 0x0001e8000c101116 */
[----:B------:R0:W-:Y:S04]  /*e970*/  @!P2 STG.E.U8 desc[UR22][R24.64+0xf9], R3 ;  /* 0x0000f9031800a986 */ /* 0x0001e8000c101116 */
[----:B------:R0:W-:Y:S04]  /*e980*/  @!P6 STG.E.U8 desc[UR22][R26.64+0xf8], R9 ;  /* 0x0000f8091a00e986 */ /* 0x0001e8000c101116 */
[----:B------:R0:W-:Y:S02]  /*e990*/  @!P1 STG.E.U8 desc[UR22][R26.64+0xf9], R5 ;  /* 0x0000f9051a009986 */ /* 0x0001e4000c101116 */
.L_x_298:
[----:B------:R-:W-:Y:S05]  /*e9a0*/  BSYNC B0 ;  /* 0x0000000000007941 */ /* 0x000fea0003800000 */
.L_x_40:
[----:B------:R-:W2:Y:S01]  /*e9b0*/  LDL.LU R22, [R1+0x80] ;  /* 0x0000800001167983 */ /* 0x000ea20000300800 */
[----:B0-----:R-:W-:Y:S01]  /*e9c0*/  IMAD.U32 R3, RZ, RZ, UR18 ;  /* 0x00000012ff037e24 */ /* 0x001fe2000f8e00ff */
[----:B------:R-:W-:Y:S02]  /*e9d0*/  ULDC.64 UR6, c[0x0][0x650] ;  /* 0x0001940000067ab9 */ /* 0x000fe40000000a00 */
[----:B------:R-:W3:Y:S01]  /*e9e0*/  LDL.LU R19, [R1+0x84] ;  /* 0x0000840001137983 */ /* 0x000ee20000300800 */
[----:B-----5:R-:W-:Y:S01]  /*e9f0*/  IMAD.U32 R0, RZ, RZ, UR20 ;  /* 0x00000014ff007e24 */ /* 0x020fe2000f8e00ff */
[----:B------:R0:W-:Y:S01]  /*ea00*/  SYNCS.ARRIVE.TRANS64.A1T0 RZ, [R3+UR29], RZ ;  /* 0x000000ff03ff79a7 */ /* 0x0001e2000810001d */
[----:B------:R-:W-:Y:S02]  /*ea10*/  IMAD.U32 R2, RZ, RZ, UR20 ;  /* 0x00000014ff027e24 */ /* 0x000fe4000f8e00ff */
[----:B------:R-:W-:Y:S02]  /*ea20*/  IMAD.MOV.U32 R4, RZ, RZ, -0x1 ;  /* 0xffffffffff047424 */ /* 0x000fe400078e00ff */
[----:B0-----:R-:W-:Y:S01]  /*ea30*/  IMAD.U32 R3, RZ, RZ, UR15 ;  /* 0x0000000fff037e24 */ /* 0x001fe2000f8e00ff */
[----:B---3--:R-:W-:-:S02]  /*ea40*/  LEA R19, P1, R0, R19, 0x1 ;  /* 0x0000001300137211 */ /* 0x008fc400078208ff */
[----:B------:R-:W-:Y:S02]  /*ea50*/  PRMT R0, RZ, 0x7610, R0 ;  /* 0x00007610ff007816 */ /* 0x000fe40000000000 */
[----:B--2---:R-:W-:Y:S01]  /*ea60*/  LEA.HI.X R22, R2, R22, R3, 0x1, P1 ;  /* 0x0000001602167211 */ /* 0x004fe200008f0c03 */
[----:B------:R-:W-:Y:S01]  /*ea70*/  IMAD.MOV.U32 R2, RZ, RZ, -0x1 ;  /* 0xffffffffff027424 */ /* 0x000fe200078e00ff */
[----:B------:R0:W-:Y:S01]  /*ea80*/  STL [R1+0x84], R19 ;  /* 0x0000841301007387 */ /* 0x0001e20000100800 */
[----:B------:R-:W-:Y:S01]  /*ea90*/  IMAD.MOV.U32 R3, RZ, RZ, -0x1 ;  /* 0xffffffffff037424 */ /* 0x000fe200078e00ff */
[----:B------:R-:W-:Y:S02]  /*eaa0*/  ISETP.GE.U32.AND P1, PT, R19, UR6, PT ;  /* 0x0000000613007c0c */ /* 0x000fe4000bf26070 */
[----:B------:R0:W-:Y:S02]  /*eab0*/  STL [R1+0x80], R22 ;  /* 0x0000801601007387 */ /* 0x0001e40000100800 */
[----:B------:R-:W-:-:S02]  /*eac0*/  ISETP.GE.U32.AND.EX P1, PT, R22, UR7, PT, P1 ;  /* 0x0000000716007c0c */ /* 0x000fc4000bf26110 */
[----:B------:R0:W-:Y:S04]  /*ead0*/  STL [R1+0x88], R4 ;  /* 0x0000880401007387 */ /* 0x0001e80000100800 */
[----:B------:R0:W-:Y:S04]  /*eae0*/  STL [R1+0x78], R2 ;  /* 0x0000780201007387 */ /* 0x0001e80000100800 */
[----:B------:R0:W-:Y:S03]  /*eaf0*/  STL [R1+0x8c], R3 ;  /* 0x00008c0301007387 */ /* 0x0001e60000100800 */
[----:B------:R-:W-:Y:S05]  /*eb00*/  @P1 BRA `(.L_x_299) ;  /* 0x0000000400741947 */ /* 0x000fea0003800000 */
[----:B------:R-:W2:Y:S01]  /*eb10*/  S2R R14, SR_CTAID.X ;  /* 0x00000000000e7919 */ /* 0x000ea20000002500 */
[----:B------:R-:W3:Y:S01]  /*eb20*/  LDC.64 R8, c[0x0][0x628] ;  /* 0x00018a00ff087b82 */ /* 0x000ee20000000a00 */
[----:B------:R-:W-:Y:S01]  /*eb30*/  ULDC UR6, c[0x0][0x150] ;  /* 0x0000540000067ab9 */ /* 0x000fe20000000800 */
[----:B------:R-:W-:Y:S01]  /*eb40*/  IMAD.MOV.U32 R6, RZ, RZ, R19 ;  /* 0x000000ffff067224 */ /* 0x000fe200078e0013 */
[----:B------:R-:W0:Y:S01]  /*eb50*/  S2R R16, SR_CTAID.Y ;  /* 0x0000000000107919 */ /* 0x000e220000002600 */
[----:B------:R-:W-:-:S04]  /*eb60*/  IMAD.MOV.U32 R7, RZ, RZ, R22 ;  /* 0x000000ffff077224 */ /* 0x000fc800078e0016 */
[----:B------:R-:W0:Y:S08]  /*eb70*/  LDC R17, c[0x0][0x144] ;  /* 0x00005100ff117b82 */ /* 0x000e300000000800 */
[----:B------:R-:W0:Y:S08]  /*eb80*/  LDC R10, c[0x0][0x630] ;  /* 0x00018c00ff0a7b82 */ /* 0x000e300000000800 */
[----:B------:R-:W0:Y:S01]  /*eb90*/  LDC.64 R12, c[0x0][0x620] ;  /* 0x00018800ff0c7b82 */ /* 0x000e220000000a00 */
[----:B---3--:R-:W-:-:S04]  /*eba0*/  ISETP.NE.U32.AND P1, PT, R8, RZ, PT ;  /* 0x000000ff0800720c */ /* 0x008fc80003f25070 */
[----:B------:R-:W-:Y:S02]  /*ebb0*/  ISETP.NE.AND.EX P1, PT, R9, RZ, PT, P1 ;  /* 0x000000ff0900720c */ /* 0x000fe40003f25310 */
[----:B--2---:R-:W-:-:S05]  /*ebc0*/  I2FP.F32.U32 R0, R14 ;  /* 0x0000000e00007245 */ /* 0x004fca0000201000 */
[----:B------:R-:W-:-:S04]  /*ebd0*/  FMUL R0, R0, UR6 ;  /* 0x0000000600007c20 */ /* 0x000fc80008400000 */
[----:B------:R2:W3:Y:S02]  /*ebe0*/  F2I.U32.TRUNC.NTZ R15, R0 ;  /* 0x00000000000f7305 */ /* 0x0004e4000020f000 */
[----:B------:R-:W-:Y:S05]  /*ebf0*/  @!P1 BRA `(.L_x_300) ;  /* 0x0000000000289947 */ /* 0x000fea0003800000 */
[----:B--2---:R-:W2:Y:S02]  /*ec00*/  LDC R0, c[0x0][0x634] ;  /* 0x00018d00ff007b82 */ /* 0x004ea40000000800 */
[----:B--2---:R-:W-:-:S05]  /*ec10*/  IADD3 R7, P1, R19, R0, RZ ;  /* 0x0000000013077210 */ /* 0x004fca0007f3e0ff */
[----:B------:R-:W-:-:S04]  /*ec20*/  IMAD.X R11, RZ, RZ, R22, P1 ;  /* 0x000000ffff0b7224 */ /* 0x000fc800008e0616 */
[----:B0-----:R-:W-:-:S04]  /*ec30*/  IMAD.WIDE.U32 R2, R11, R8, RZ ;  /* 0x000000080b027225 */ /* 0x001fc800078e00ff */
[----:B------:R-:W-:-:S04]  /*ec40*/  IMAD.WIDE.U32 R4, P1, R7, R9, R2 ;  /* 0x0000000907047225 */ /* 0x000fc80007820002 */
[----:B------:R-:W-:-:S04]  /*ec50*/  IMAD.WIDE.U32 R2, R7, R8, RZ ;  /* 0x0000000807027225 */ /* 0x000fc800078e00ff */
[----:B------:R-:W-:Y:S01]  /*ec60*/  IMAD.X R7, RZ, RZ, RZ, P1 ;  /* 0x000000ffff077224 */ /* 0x000fe200008e06ff */
[----:B------:R-:W-:Y:S01]  /*ec70*/  IADD3 RZ, P1, R3, R4, RZ ;  /* 0x0000000403ff7210 */ /* 0x000fe20007f3e0ff */
[----:B------:R-:W-:-:S04]  /*ec80*/  IMAD.MOV.U32 R6, RZ, RZ, R5 ;  /* 0x000000ffff067224 */ /* 0x000fc800078e0005 */
[----:B------:R-:W-:-:S08]  /*ec90*/  IMAD.WIDE.U32.X R6, R11, R9, R6, P1 ;  /* 0x000000090b067225 */ /* 0x000fd000008e0406 */
.L_x_300:
[-CC-:B0-----:R-:W-:Y:S01]  /*eca0*/  SHF.R.U64 R11, R6, R10.reuse, R7.reuse ;  /* 0x0000000a060b7219 */ /* 0x181fe20000001207 */
[----:B------:R-:W0:Y:S01]  /*ecb0*/  LDC.64 R20, c[0x0][0x640] ;  /* 0x00019000ff147b82 */ /* 0x000e220000000a00 */
[----:B--2---:R-:W-:Y:S01]  /*ecc0*/  SHF.R.U32.HI R0, RZ, R10, R7 ;  /* 0x0000000aff007219 */ /* 0x004fe20000011607 */
[----:B------:R-:W-:Y:S01]  /*ecd0*/  IMAD.MOV.U32 R2, RZ, RZ, R19 ;  /* 0x000000ffff027224 */ /* 0x000fe200078e0013 */
[----:B------:R-:W-:Y:S01]  /*ece0*/  IADD3 R5, P1, RZ, -R11, RZ ;  /* 0x8000000bff057210 */ /* 0x000fe20007f3e0ff */
[----:B---3--:R-:W-:Y:S01]  /*ecf0*/  IMAD.MOV R15, RZ, RZ, -R15 ;  /* 0x000000ffff0f7224 */ /* 0x008fe200078e0a0f */
[----:B------:R-:W-:Y:S01]  /*ed00*/  ULDC UR6, c[0x0][0x154] ;  /* 0x0000550000067ab9 */ /* 0x000fe20000000800 */
[----:B------:R-:W-:Y:S02]  /*ed10*/  IMAD.MOV.U32 R7, RZ, RZ, 0x1 ;  /* 0x00000001ff077424 */ /* 0x000fe400078e00ff */
[----:B------:R-:W2:Y:S01]  /*ed20*/  LDC R4, c[0x0][0x618] ;  /* 0x00018600ff047b82 */ /* 0x000ea20000000800 */
[----:B------:R-:W-:-:S02]  /*ed30*/  IMAD.X R3, RZ, RZ, ~R0, P1 ;  /* 0x000000ffff037224 */ /* 0x000fc400008e0e00 */
[----:B------:R-:W-:Y:S02]  /*ed40*/  IMAD R17, R17, R15, R14 ;  /* 0x0000000f11117224 */ /* 0x000fe400078e020e */
[-C--:B------:R-:W-:Y:S02]  /*ed50*/  IMAD R0, R3, R12.reuse, RZ ;  /* 0x0000000c03007224 */ /* 0x080fe400078e02ff */
[----:B------:R-:W-:Y:S01]  /*ed60*/  IMAD.MOV.U32 R3, RZ, RZ, R22 ;  /* 0x000000ffff037224 */ /* 0x000fe200078e0016 */
[----:B------:R-:W3:Y:S01]  /*ed70*/  LDC R6, c[0x0][0x608] ;  /* 0x00018200ff067b82 */ /* 0x000ee20000000800 */
[----:B------:R-:W-:-:S04]  /*ed80*/  IMAD.WIDE.U32 R2, R5, R12, R2 ;  /* 0x0000000c05027225 */ /* 0x000fc800078e0002 */
[----:B------:R-:W-:-:S03]  /*ed90*/  IMAD R5, R5, R13, R0 ;  /* 0x0000000d05057224 */ /* 0x000fc600078e0200 */
[----:B------:R-:W5:Y:S01]  /*eda0*/  LDC R18, c[0x0][0x658] ;  /* 0x00019600ff127b82 */ /* 0x000f620000000800 */
[----:B------:R-:W-:Y:S01]  /*edb0*/  I2FP.F32.U32 R0, R16 ;  /* 0x0000001000007245 */ /* 0x000fe20000201000 */
[----:B------:R-:W-:Y:S01]  /*edc0*/  IMAD.IADD R3, R3, 0x1, R5 ;  /* 0x0000000103037824 */ /* 0x000fe200078e0205 */
[----:B0-----:R-:W-:Y:S01]  /*edd0*/  ISETP.NE.U32.AND P1, PT, R20, RZ, PT ;  /* 0x000000ff1400720c */ /* 0x001fe20003f25070 */
[----:B------:R-:W-:Y:S02]  /*ede0*/  IMAD.MOV.U32 R5, RZ, RZ, -0x1 ;  /* 0xffffffffff057424 */ /* 0x000fe400078e00ff */
[----:B------:R-:W-:Y:S02]  /*edf0*/  FMUL R0, R0, UR6 ;  /* 0x0000000600007c20 */ /* 0x000fe40008400000 */
[----:B------:R-:W0:Y:S01]  /*ee00*/  LDC R15, c[0x0][0x148] ;  /* 0x00005200ff0f7b82 */ /* 0x000e220000000800 */
[----:B--2---:R-:W-:Y:S01]  /*ee10*/  SHF.R.U64 R10, R2, R4, R3 ;  /* 0x00000004020a7219 */ /* 0x004fe20000001203 */
[----:B------:R2:W0:Y:S01]  /*ee20*/  F2I.U32.TRUNC.NTZ R13, R0 ;  /* 0x00000000000d7305 */ /* 0x000422000020f000 */
[----:B------:R-:W-:-:S02]  /*ee30*/  ISETP.NE.AND.EX P1, PT, R21, RZ, PT, P1 ;  /* 0x000000ff1500720c */ /* 0x000fc40003f25310 */
[----:B------:R-:W-:-:S03]  /*ee40*/  SHF.R.U32.HI R3, RZ, R4, R3 ;  /* 0x00000004ff037219 */ /* 0x000fc60000011603 */
[----:B------:R-:W0:Y:S01]  /*ee50*/  LDC R14, c[0x0][0x600] ;  /* 0x00018000ff0e7b82 */ /* 0x000e220000000800 */
[-CC-:B---3--:R-:W-:Y:S02]  /*ee60*/  SHF.R.U64 R8, R10, R6.reuse, R3.reuse ;  /* 0x000000060a087219 */ /* 0x188fe40000001203 */
[----:B------:R-:W-:-:S05]  /*ee70*/  SHF.R.U32.HI R3, RZ, R6, R3 ;  /* 0x00000006ff037219 */ /* 0x000fca0000011603 */
[----:B------:R-:W3:Y:S01]  /*ee80*/  LDC R22, c[0x0][0x648] ;  /* 0x00019200ff167b82 */ /* 0x000ee20000000800 */
[-CC-:B-----5:R-:W-:Y:S02]  /*ee90*/  SHF.R.U64 R12, R8, R18.reuse, R3.reuse ;  /* 0x00000012080c7219 */ /* 0x1a0fe40000001203 */
[-C--:B------:R-:W-:Y:S02]  /*eea0*/  SHF.L.U32 R5, R5, R18.reuse, RZ ;  /* 0x0000001205057219 */ /* 0x080fe400000006ff */
[-C--:B------:R-:W-:Y:S01]  /*eeb0*/  SHF.R.U32.HI R3, RZ, R18.reuse, R3 ;  /* 0x00000012ff037219 */ /* 0x080fe20000011603 */
[----:B------:R-:W-:Y:S01]  /*eec0*/  IMAD.MOV.U32 R2, RZ, RZ, R12 ;  /* 0x000000ffff027224 */ /* 0x000fe200078e000c */
[----:B------:R-:W-:Y:S01]  /*eed0*/  SHF.L.U32 R18, R7, R18, RZ ;  /* 0x0000001207127219 */ /* 0x000fe200000006ff */
[----:B------:R-:W0:Y:S01]  /*eee0*/  LDC R23, c[0x0][0x638] ;  /* 0x00018e00ff177b82 */ /* 0x000e220000000800 */
[----:B------:R-:W-:-:S07]  /*eef0*/  LOP3.LUT R19, RZ, R5, RZ, 0x33, !PT ;  /* 0x00000005ff137212 */ /* 0x000fce00078e33ff */
[----:B------:R-:W0:Y:S01]  /*ef00*/  LDC R24, c[0x0][0x610] ;  /* 0x00018400ff187b82 */ /* 0x000e220000000800 */
[----:B--2---:R-:W-:Y:S05]  /*ef10*/  @!P1 BRA `(.L_x_301) ;  /* 0x0000000000289947 */ /* 0x004fea0003800000 */
[----:B------:R-:W2:Y:S02]  /*ef20*/  LDC R7, c[0x0][0x64c] ;  /* 0x00019300ff077b82 */ /* 0x000ea40000000800 */
[----:B--2---:R-:W-:-:S05]  /*ef30*/  IADD3 R7, P1, R12, R7, RZ ;  /* 0x000000070c077210 */ /* 0x004fca0007f3e0ff */
        /* <DEDUP_REMOVED lines=8> */
.L_x_301:
[----:B---3--:R-:W-:Y:S01]  /*efc0*/  SHF.R.U64 R0, R2, R22, R3 ;  /* 0x0000001602007219 */ /* 0x008fe20000001203 */
[----:B0-----:R-:W-:Y:S01]  /*efd0*/  VIADD R7, R14, 0xffffffff ;  /* 0xffffffff0e077836 */ /* 0x001fe20000000000 */
[----:B------:R-:W-:Y:S01]  /*efe0*/  LOP3.LUT R5, R8, R19, RZ, 0xc0, !PT ;  /* 0x0000001308057212 */ /* 0x000fe200078ec0ff */
[----:B------:R-:W-:Y:S02]  /*eff0*/  IMAD.MOV R13, RZ, RZ, -R13 ;  /* 0x000000ffff0d7224 */ /* 0x000fe400078e0a0d */
[----:B------:R-:W-:Y:S02]  /*f000*/  IMAD.MOV R3, RZ, RZ, -R0 ;  /* 0x000000ffff037224 */ /* 0x000fe400078e0a00 */
[----:B------:R-:W-:Y:S01]  /*f010*/  IMAD R2, R18, R0, R5 ;  /* 0x0000000012027224 */ /* 0x000fe200078e0205 */
[----:B------:R-:W-:Y:S01]  /*f020*/  LOP3.LUT R5, R10, R7, RZ, 0xc0, !PT ;  /* 0x000000070a057212 */ /* 0x000fe200078ec0ff */
[----:B------:R-:W-:Y:S02]  /*f030*/  @P3 IMAD R17, R15, R13, R16 ;  /* 0x0000000d0f113224 */ /* 0x000fe400078e0210 */
[----:B------:R-:W-:-:S02]  /*f040*/  IMAD R0, R3, R23, R12 ;  /* 0x0000001703007224 */ /* 0x000fc400078e020c */
[----:B------:R-:W-:Y:S02]  /*f050*/  IMAD.MOV.U32 R4, RZ, RZ, 0x1 ;  /* 0x00000001ff047424 */ /* 0x000fe400078e00ff */
[----:B------:R-:W-:Y:S02]  /*f060*/  IMAD R2, R2, R24, R17 ;  /* 0x0000001802027224 */ /* 0x000fe400078e0211 */
[----:B------:R-:W-:Y:S01]  /*f070*/  IMAD R3, R0, R14, R5 ;  /* 0x0000000e00037224 */ /* 0x000fe200078e0205 */
[----:B------:R-:W-:-:S04]  /*f080*/  PRMT R0, R4, 0x7610, R0 ;  /* 0x0000761004007816 */ /* 0x000fc80000000000 */
[----:B------:R-:W-:Y:S02]  /*f090*/  SEL R4, R3, R2, !P3 ;  /* 0x0000000203047207 */ /* 0x000fe40005800000 */
[----:B------:R-:W-:-:S03]  /*f0a0*/  SEL R2, R2, R3, !P3 ;  /* 0x0000000302027207 */ /* 0x000fc60005800000 */
[----:B------:R2:W-:Y:S04]  /*f0b0*/  STL [R1+0x8c], R4 ;  /* 0x00008c0401007387 */ /* 0x0005e80000100800 */
[----:B------:R2:W-:Y:S04]  /*f0c0*/  STL [R1+0x78], R11 ;  /* 0x0000780b01007387 */ /* 0x0005e80000100800 */
[----:B------:R2:W-:Y:S02]  /*f0d0*/  STL [R1+0x88], R2 ;  /* 0x0000880201007387 */ /* 0x0005e40000100800 */
.L_x_299:
[----:B------:R-:W-:Y:S01]  /*f0e0*/  LOP3.LUT P1, RZ, R0, 0xff, RZ, 0xc0, !PT ;  /* 0x000000ff00ff7812 */ /* 0x000fe2000782c0ff */
[----:B------:R-:W-:-:S12]  /*f0f0*/  ULOP3.LUT UR30, UR30, 0x1, URZ, 0x3c, !UPT ;  /* 0x000000011e1e7892 */ /* 0x000fd8000f8e3c3f */
[----:B------:R-:W-:Y:S05]  /*f100*/  @P1 BRA `(.L_x_302) ;  /* 0xffffff2400c81947 */ /* 0x000fea000383ffff */
[----:B------:R-:W-:Y:S05]  /*f110*/  EXIT ;  /* 0x000000000000794d */ /* 0x000fea0003800000 */
.L_x_18:
[----:B------:R-:W-:-:S08]  /*f120*/  ISETP.NE.AND P0, PT, RZ, UR6, PT ;  /* 0x00000006ff007c0c */ /* 0x000fd0000bf05270 */
[----:B0123--:R-:W0:-:S00]  /*f130*/  USETMAXREG.DEALLOC.CTAPOOL 0x28 ;  /* 0x00000028000079c8 */ /* 0x00fe0000080e0500 */
[----:B------:R-:W-:Y:S05]  /*f140*/  @P0 EXIT ;  /* 0x000000000000094d */ /* 0x000fea0003800000 */
[----:B0-----:R-:W-:Y:S01]  /*f150*/  LOP3.LUT P0, RZ, R0, 0xff, RZ, 0xc0, !PT ;  /* 0x000000ff00ff7812 */ /* 0x001fe2000780c0ff */
[----:B------:R-:W-:Y:S02]  /*f160*/  IMAD.MOV.U32 R0, RZ, RZ, 0x1 ;  /* 0x00000001ff007424 */ /* 0x000fe400078e00ff */
[----:B------:R-:W-:-:S10]  /*f170*/  IMAD.MOV.U32 R9, RZ, RZ, RZ ;  /* 0x000000ffff097224 */ /* 0x000fd400078e00ff */
[----:B------:R-:W-:Y:S05]  /*f180*/  @!P0 BRA `(.L_x_303) ;  /* 0x0000000c00608947 */ /* 0x000fea0003800000 */
[----:B------:R-:W0:Y:S01]  /*f190*/  S2UR UR8, SR_CgaCtaId ;  /* 0x00000000000879c3 */ /* 0x000e220000008800 */
[----:B------:R-:W-:Y:S01]  /*f1a0*/  LOP3.LUT P0, RZ, R2, 0x1f, RZ, 0xc0, !PT ;  /* 0x0000001f02ff7812 */ /* 0x000fe2000780c0ff */
[----:B------:R-:W-:Y:S01]  /*f1b0*/  ULDC UR5, c[0x0][0x658] ;  /* 0x0001960000057ab9 */ /* 0x000fe20000000800 */
[----:B------:R-:W-:Y:S01]  /*f1c0*/  UMOV UR6, 0xffffffff ;  /* 0xffffffff00067882 */ /* 0x000fe20000000000 */
[----:B------:R-:W-:Y:S01]  /*f1d0*/  BSSY B0, `(.L_x_303) ;  /* 0x00000d3000007945 */ /* 0x000fe20003800000 */
[----:B------:R-:W-:Y:S01]  /*f1e0*/  USHF.L.U32 UR6, UR6, UR5, URZ ;  /* 0x0000000506067299 */ /* 0x000fe2000800063f */
[C---:B------:R-:W-:Y:S01]  /*f1f0*/  ISETP.NE.AND P2, PT, R3.reuse, RZ, PT ;  /* 0x000000ff0300720c */ /* 0x040fe20003f45270 */
[----:B------:R-:W-:Y:S01]  /*f200*/  IMAD.MOV.U32 R10, RZ, RZ, 0x1 ;  /* 0x00000001ff0a7424 */ /* 0x000fe200078e00ff */
[----:B------:R-:W-:Y:S01]  /*f210*/  ISETP.NE.OR P0, PT, R3, RZ, !P0 ;  /* 0x000000ff0300720c */ /* 0x000fe20004705670 */
[----:B------:R-:W-:Y:S01]  /*f220*/  IMAD.MOV.U32 R0, RZ, RZ, 0x1 ;  /* 0x00000001ff007424 */ /* 0x000fe200078e00ff */
[----:B------:R-:W-:Y:S01]  /*f230*/  ULDC UR4, c[0x0][0x600] ;  /* 0x0001800000047ab9 */ /* 0x000fe20000000800 */
[----:B------:R-:W-:Y:S01]  /*f240*/  IMAD.MOV.U32 R9, RZ, RZ, RZ ;  /* 0x000000ffff097224 */ /* 0x000fe200078e00ff */
[----:B------:R-:W-:Y:S01]  /*f250*/  UMOV UR7, 0x1 ;  /* 0x0000000100077882 */ /* 0x000fe20000000000 */
[----:B------:R-:W-:-:S02]  /*f260*/  UIADD3 UR28, UR14, 0x1, URZ ;  /* 0x000000010e1c7890 */ /* 0x000fc4000fffe03f */
[----:B------:R-:W-:Y:S02]  /*f270*/  ULOP3.LUT UR25, UR13, 0x2, URZ, 0xfc, !UPT ;  /* 0x000000020d197892 */ /* 0x000fe4000f8efc3f */
[----:B------:R-:W-:Y:S02]  /*f280*/  UIADD3 UR4, UR4, -0x1, URZ ;  /* 0xffffffff04047890 */ /* 0x000fe4000fffe03f */
[----:B------:R-:W-:Y:S02]  /*f290*/  USHF.L.U32 UR22, UR7, UR5, URZ ;  /* 0x0000000507167299 */ /* 0x000fe4000800063f */
[----:B------:R-:W-:Y:S01]  /*f2a0*/  ULOP3.LUT UR19, URZ, UR6, URZ, 0x33, !UPT ;  /* 0x000000063f137292 */ /* 0x000fe2000f8e333f */
[----:B------:R-:W-:Y:S01]  /*f2b0*/  ULDC.64 UR26, c[0x0][0x198] ;  /* 0x00006600001a7ab9 */ /* 0x000fe20000000a00 */
[----:B0-----:R-:W-:-:S10]  /*f2c0*/  IMAD.U32 R8, RZ, RZ, UR8 ;  /* 0x00000008ff087e24 */ /* 0x001fd4000f8e00ff */
.L_x_315:
[----:B------:R-:W-:-:S03]  /*f2d0*/  UMOV UR5, 0xffffffff ;  /* 0xffffffff00057882 */ /* 0x000fc60000000000 */
[----:B01----:R-:W-:Y:S05]  /*f2e0*/  BRA.DIV UR5, `(.L_x_304) ;  /* 0x0000001605307947 */ /* 0x003fea000b800000 */
[----:B------:R-:W-:-:S13]  /*f2f0*/  ELECT P1, URZ, PT ;  /* 0x00000000003f782f */ /* 0x000fda0003820000 */
.L_x_335:
[----:B------:R-:W0:Y:S01]  /*f300*/  LDC R2, c[0x0][0x28c] ;  /* 0x0000a300ff027b82 */ /* 0x000e220000000800 */
[----:B------:R-:W-:Y:S01]  /*f310*/  BSSY B1, `(.L_x_305) ;  /* 0x000003f000017945 */ /* 0x000fe20003800000 */
[----:B0-----:R-:W-:-:S13]  /*f320*/  ISETP.LT.OR P1, PT, R2, 0x1, !P1 ;  /* 0x000000010200780c */ /* 0x001fda0004f21670 */
[----:B------:R-:W-:Y:S05]  /*f330*/  @P1 BRA `(.L_x_306) ;  /* 0x0000000000f01947 */ /* 0x000fea0003800000 */
[----:B------:R-:W2:Y:S04]  /*f340*/  LDL.LU R4, [R1+0x88] ;  /* 0x0000880001047983 */ /* 0x000ea80000300800 */
[----:B------:R-:W3:Y:S01]  /*f350*/  LDL.LU R3, [R1+0x8c] ;  /* 0x00008c0001037983 */ /* 0x000ee20000300800 */
[----:B------:R-:W-:Y:S02]  /*f360*/  IMAD.MOV.U32 R13, RZ, RZ, RZ ;  /* 0x000000ffff0d7224 */ /* 0x000fe400078e00ff */
[----:B------:R-:W-:Y:S02]  /*f370*/  IMAD.U32 R14, RZ, RZ, UR28 ;  /* 0x0000001cff0e7e24 */ /* 0x000fe4000f8e00ff */
[----:B------:R-:W-:Y:S02]  /*f380*/  IMAD.MOV.U32 R2, RZ, RZ, R0 ;  /* 0x000000ffff027224 */ /* 0x000fe400078e0000 */
[----:B--2---:R-:W-:-:S02]  /*f390*/  IMAD R8, R4, 0x8, R8 ;  /* 0x0000000804087824 */ /* 0x004fc400078e0208 */
[----:B---3--:R-:W-:Y:S02]  /*f3a0*/  IMAD.SHL.U32 R6, R3, 0x100, RZ ;  /* 0x0000010003067824 */ /* 0x008fe400078e00ff */
[----:B------:R-:W-:Y:S02]  /*f3b0*/  IMAD.MOV.U32 R3, RZ, RZ, R9 ;  /* 0x000000ffff037224 */ /* 0x000fe400078e0009 */
[----:B------:R-:W-:-:S07]  /*f3c0*/  IMAD.SHL.U32 R7, R8, 0x8, RZ ;  /* 0x0000000808077824 */ /* 0x000fce00078e00ff */
.L_x_310:
[----:B------:R-:W0:Y:S01]  /*f3d0*/  S2UR UR5, SR_CgaCtaId ;  /* 0x00000000000579c3 */ /* 0x000e220000008800 */
[----:B------:R-:W-:Y:S02]  /*f3e0*/  MOV R5, 0x400 ;  /* 0x0000040000057802 */ /* 0x000fe40000000f00 */
[----:B------:R-:W-:Y:S01]  /*f3f0*/  SHF.L.U32 R4, R2, 0x1f, RZ ;  /* 0x0000001f02047819 */ /* 0x000fe200000006ff */
[----:B0-----:R-:W-:-:S05]  /*f400*/  IMAD.U32 R8, RZ, RZ, UR5 ;  /* 0x00000005ff087e24 */ /* 0x001fca000f8e00ff */
[----:B------:R-:W-:Y:S02]  /*f410*/  LEA R12, R8, R5, 0x18 ;  /* 0x00000005080c7211 */ /* 0x000fe400078ec0ff */
[----:B------:R-:W0:Y:S03]  /*f420*/  @!P2 LDC R5, c[0x0][0x500] ;  /* 0x00014000ff05ab82 */ /* 0x000e260000000800 */
[----:B------:R-:W-:-:S04]  /*f430*/  IMAD R11, R3, 0x8, R12 ;  /* 0x00000008030b7824 */ /* 0x000fc800078e020c */
[----:B------:R-:W1:Y:S02]  /*f440*/  SYNCS.PHASECHK.TRANS64.TRYWAIT P1, [R11+URZ+0x58], R4 ;  /* 0x000058040b0075a7 */ /* 0x000e64000802017f */
[----:B-1----:R-:W-:Y:S05]  /*f450*/  @!P1 BRA `(.L_x_307) ;  /* 0x0000001000f49947 */ /* 0x002fea0003800000 */
.L_x_336:
[----:B------:R-:W-:Y:S01]  /*f460*/  UPRMT UR5, UR25, 0x9910, URZ ;  /* 0x0000991019057896 */ /* 0x000fe2000800003f */
[----:B0-----:R0:W-:Y:S03]  /*f470*/  @!P2 SYNCS.ARRIVE.TRANS64 RZ, [R11+URZ], R5 ;  /* 0x000000050bffa9a7 */ /* 0x0011e6000800003f */
[----:B------:R-:W-:-:S06]  /*f480*/  UISETP.NE.AND UP0, UPT, UR5, 0x2, UPT ;  /* 0x000000020500788c */ /* 0x000fcc000bf05270 */
[----:B------:R-:W-:-:S13]  /*f490*/  PLOP3.LUT P1, PT, PT, PT, UP0, 0x80, 0x0 ;  /* 0x000000000000781c */ /* 0x000fda0003f2f008 */
[----:B0-----:R-:W-:Y:S05]  /*f4a0*/  @P1 BRA `(.L_x_308) ;  /* 0x0000000000041947 */ /* 0x001fea0003800000 */
[----:B------:R-:W-:Y:S01]  /*f4b0*/  BPT.TRAP 0x1 ;  /* 0x000000040000795c */ /* 0x000fe20000300000 */
.L_x_308:
[----:B------:R-:W-:Y:S05]  /*f4c0*/  @P0 BRA `(.L_x_309) ;  /* 0x0000000000040947 */ /* 0x000fea0003800000 */
[----:B------:R-:W-:Y:S01]  /*f4d0*/  BPT.TRAP 0x1 ;  /* 0x000000040000795c */ /* 0x000fe20000300000 */
.L_x_309:
[----:B------:R-:W2:Y:S01]  /*f4e0*/  LDL R5, [R1+0x78] ;  /* 0x0000780001057983 */ /* 0x000ea20000100800 */
[----:B-1----:R-:W-:Y:S01]  /*f4f0*/  IMAD R4, R3, 0x8, R8 ;  /* 0x0000000803047824 */ /* 0x002fe200078e0208 */
[----:B------:R-:W-:Y:S01]  /*f500*/  R2UR UR9, R11 ;  /* 0x000000000b0972ca */ /* 0x000fe200000e0000 */
[----:B------:R-:W-:Y:S01]  /*f510*/  VIADD R14, R14, 0xffffffff ;  /* 0xffffffff0e0e7836 */ /* 0x000fe20000000000 */
[----:B------:R-:W-:Y:S01]  /*f520*/  UIADD3 UR6, UP0, UR26, 0xf0, URZ ;  /* 0x000000f01a067890 */ /* 0x000fe2000ff1e03f */
[--C-:B------:R-:W-:Y:S01]  /*f530*/  IMAD.U32 R4, R4, 0x200, R12.reuse ;  /* 0x0000020004047824 */ /* 0x100fe200078e000c */
[----:B------:R-:W-:Y:S01]  /*f540*/  R2UR UR11, R7 ;  /* 0x00000000070b72ca */ /* 0x000fe200000e0000 */
[----:B------:R-:W-:Y:S01]  /*f550*/  IMAD R12, R3, 0x4000, R12 ;  /* 0x00004000030c7824 */ /* 0x000fe200078e020c */
[----:B------:R-:W-:Y:S01]  /*f560*/  R2UR UR10, R13 ;  /* 0x000000000d0a72ca */ /* 0x000fe200000e0000 */
[----:B------:R-:W-:Y:S01]  /*f570*/  UIADD3 UR30, UP1, UR26, 0x1f0, URZ ;  /* 0x000001f01a1e7890 */ /* 0x000fe2000ff3e03f */
[----:B------:R-:W-:Y:S01]  /*f580*/  R2UR UR5, R4 ;  /* 0x00000000040572ca */ /* 0x000fe200000e0000 */
[----:B------:R-:W-:Y:S01]  /*f590*/  UIADD3.X UR7, URZ, UR27, URZ, UP0, !UPT ;  /* 0x0000001b3f077290 */ /* 0x000fe200087fe43f */
[----:B------:R-:W-:Y:S01]  /*f5a0*/  R2UR UR8, R12 ;  /* 0x000000000c0872ca */ /* 0x000fe200000e0000 */
[----:B------:R-:W-:Y:S01]  /*f5b0*/  VIADD R3, R3, 0x1 ;  /* 0x0000000103037836 */ /* 0x000fe20000000000 */
[----:B------:R-:W-:Y:S01]  /*f5c0*/  R2UR UR23, R6 ;  /* 0x00000000061772ca */ /* 0x000fe200000e0000 */
[----:B------:R-:W-:Y:S01]  /*f5d0*/  UIADD3.X UR31, URZ, UR27, URZ, UP1, !UPT ;  /* 0x0000001b3f1f7290 */ /* 0x000fe20008ffe43f */
[----:B------:R-:W-:Y:S01]  /*f5e0*/  ISETP.GT.AND P4, PT, R14, 0x1, PT ;  /* 0x000000010e00780c */ /* 0x000fe20003f84270 */
[----:B------:R-:W-:Y:S01]  /*f5f0*/  UMOV UR24, 0xff0000 ;  /* 0x00ff000000187882 */ /* 0x000fe20000000000 */
[----:B------:R-:W-:Y:S01]  /*f600*/  UMOV UR16, 0x0 ;  /* 0x0000000000107882 */ /* 0x000fe20000000000 */
[----:B------:R-:W-:Y:S01]  /*f610*/  UMOV UR17, 0x10000000 ;  /* 0x1000000000117882 */ /* 0x000fe20000000000 */
[----:B------:R-:W-:Y:S01]  /*f620*/  ISETP.NE.AND P1, PT, R3, 0xb, PT ;  /* 0x0000000b0300780c */ /* 0x000fe20003f25270 */
[----:B------:R-:W-:-:S02]  /*f630*/  VIADD R13, R13, 0x40 ;  /* 0x000000400d0d7836 */ /* 0x000fc40000000000 */
[----:B------:R-:W-:Y:S01]  /*f640*/  UIADD3 UR5, UR5, 0x180, URZ ;  /* 0x0000018005057890 */ /* 0x000fe2000fffe03f */
[----:B------:R-:W-:Y:S01]  /*f650*/  SEL R3, R3, RZ, P1 ;  /* 0x000000ff03037207 */ /* 0x000fe20000800000 */
[----:B------:R-:W-:-:S05]  /*f660*/  UIADD3 UR18, UR8, 0xb180, URZ ;  /* 0x0000b18008127890 */ /* 0x000fca000fffe03f */
[----:B------:R-:W-:Y:S01]  /*f670*/  UMOV UR8, UR5 ;  /* 0x0000000500087c82 */ /* 0x000fe20008000000 */
[----:B--2---:R-:W-:Y:S02]  /*f680*/  R2UR UR12, R5 ;  /* 0x00000000050c72ca */ /* 0x004fe400000e0000 */
[----:B------:R-:W-:-:S04]  /*f690*/  SEL R5, RZ, 0x1, P1 ;  /* 0x00000001ff057807 */ /* 0x000fc80000800000 */
[----:B------:R-:W-:-:S07]  /*f6a0*/  LOP3.LUT R2, R2, R5, RZ, 0x3c, !PT ;  /* 0x0000000502027212 */ /* 0x000fce00078e3cff */
[----:B------:R0:W-:Y:S02]  /*f6b0*/  UTMALDG.3D.MULTICAST [UR8], [UR6], UR24, desc[UR16] ;  /* 0x00001008060073b4 */ /* 0x0001e40008011818 */
[----:B0-----:R-:W-:Y:S01]  /*f6c0*/  UMOV UR8, UR18 ;  /* 0x0000001200087c82 */ /* 0x001fe20008000000 */
[----:B------:R-:W-:Y:S02]  /*f6d0*/  UMOV UR11, UR23 ;  /* 0x00000017000b7c82 */ /* 0x000fe40008000000 */
[----:B------:R0:W-:Y:S02]  /*f6e0*/  UTMALDG.3D [UR8], [UR30], desc[UR16] ;  /* 0x000010081e0075b4 */ /* 0x0001e40008011000 */
[----:B0-----:R-:W-:Y:S05]  /*f6f0*/  @P4 BRA `(.L_x_310) ;  /* 0xfffffffc00344947 */ /* 0x001fea000383ffff */
.L_x_306:
[----:B------:R-:W-:Y:S05]  /*f700*/  BSYNC B1 ;  /* 0x0000000000017941 */ /* 0x000fea0003800000 */
.L_x_305:
[----:B------:R-:W2:Y:S01]  /*f710*/  LDL.LU R16, [R1+0x80] ;  /* 0x0000800001107983 */ /* 0x000ea20000300800 */
[----:B------:R-:W-:Y:S01]  /*f720*/  LOP3.LUT P5, RZ, R10, 0xff, RZ, 0xc0, !PT ;  /* 0x000000ff0aff7812 */ /* 0x000fe200078ac0ff */
[----:B------:R-:W-:Y:S01]  /*f730*/  VIADD R4, R9, UR14 ;  /* 0x0000000e09047c36 */ /* 0x000fe20008000000 */
[----:B------:R-:W-:Y:S01]  /*f740*/  UISETP.GE.U32.AND UP0, UPT, UR14, 0xb, UPT ;  /* 0x0000000b0e00788c */ /* 0x000fe2000bf06070 */
[----:B------:R-:W3:Y:S01]  /*f750*/  LDL.LU R15, [R1+0x84] ;  /* 0x00008400010f7983 */ /* 0x000ee20000300800 */
[----:B------:R-:W-:Y:S01]  /*f760*/  IMAD.U32 R6, RZ, RZ, UR14 ;  /* 0x0000000eff067e24 */ /* 0x000fe2000f8e00ff */
[----:B------:R-:W-:Y:S01]  /*f770*/  ULDC.64 UR6, c[0x0][0x650] ;  /* 0x0001940000067ab9 */ /* 0x000fe20000000a00 */
[----:B------:R-:W-:Y:S01]  /*f780*/  ISETP.GT.U32.AND P1, PT, R4, 0xa, PT ;  /* 0x0000000a0400780c */ /* 0x000fe20003f24070 */
[----:B------:R-:W-:Y:S01]  /*f790*/  BSSY B1, `(.L_x_311) ;  /* 0x0000074000017945 */ /* 0x000fe20003800000 */
[----:B------:R-:W-:Y:S02]  /*f7a0*/  PLOP3.LUT P4, PT, PT, PT, UP0, 0x80, 0x0 ;  /* 0x000000000000781c */ /* 0x000fe40003f8f008 */
[----:B------:R-:W-:-:S02]  /*f7b0*/  ISETP.LT.U32.AND P1, PT, R6, 0xb, P1 ;  /* 0x0000000b0600780c */ /* 0x000fc40000f21070 */
[----:B------:R-:W-:Y:S01]  /*f7c0*/  PRMT R10, RZ, 0x7610, R10 ;  /* 0x00007610ff0a7816 */ /* 0x000fe2000000000a */
[----:B------:R-:W0:Y:S01]  /*f7d0*/  @P5 S2R R8, SR_CgaCtaId ;  /* 0x0000000000085919 */ /* 0x000e220000008800 */
[----:B------:R-:W-:-:S04]  /*f7e0*/  @P5 MOV R3, 0x400 ;  /* 0x0000040000035802 */ /* 0x000fc80000000f00 */
[----:B0-----:R-:W-:Y:S01]  /*f7f0*/  @P5 LEA R5, R8, R3, 0x18 ;  /* 0x0000000308055211 */ /* 0x001fe200078ec0ff */
[----:B------:R-:W-:-:S03]  /*f800*/  IMAD.WIDE.U32 R2, R4, -0x45d1745d, RZ ;  /* 0xba2e8ba304027825 */ /* 0x000fc600078e00ff */
[----:B------:R0:W-:Y:S01]  /*f810*/  @P5 SYNCS.ARRIVE.TRANS64.A1T0 RZ, [R5+URZ+0xe8], RZ ;  /* 0x0000e8ff05ff59a7 */ /* 0x0001e2000810003f */
[----:B------:R-:W-:Y:S02]  /*f820*/  PRMT R2, RZ, 0x7610, R2 ;  /* 0x00007610ff027816 */ /* 0x000fe40000000002 */
[----:B0-----:R-:W-:Y:S02]  /*f830*/  SHF.R.U32.HI R5, RZ, 0x3, R3 ;  /* 0x00000003ff057819 */ /* 0x001fe40000011603 */
[----:B------:R-:W-:-:S03]  /*f840*/  SEL R3, RZ, 0x1, !P1 ;  /* 0x00000001ff037807 */ /* 0x000fc60004800000 */
[----:B------:R-:W-:Y:S01]  /*f850*/  IMAD R9, R5, -0xb, R4 ;  /* 0xfffffff505097824 */ /* 0x000fe200078e0204 */
[----:B------:R-:W-:Y:S01]  /*f860*/  LOP3.LUT R0, R0, R3, RZ, 0x3c, !PT ;  /* 0x0000000300007212 */ /* 0x000fe200078e3cff */
[----:B------:R-:W-:Y:S02]  /*f870*/  IMAD.MOV.U32 R4, RZ, RZ, -0x1 ;  /* 0xffffffffff047424 */ /* 0x000fe400078e00ff */
[----:B------:R-:W-:Y:S01]  /*f880*/  IMAD.MOV.U32 R3, RZ, RZ, -0x1 ;  /* 0xffffffffff037424 */ /* 0x000fe200078e00ff */
[----:B------:R-:W-:Y:S01]  /*f890*/  @P4 LOP3.LUT R0, R0, 0x1, R5, 0x78, !PT ;  /* 0x0000000100004812 */ /* 0x000fe200078e7805 */
[----:B------:R-:W-:Y:S01]  /*f8a0*/  IMAD.MOV.U32 R5, RZ, RZ, -0x1 ;  /* 0xffffffffff057424 */ /* 0x000fe200078e00ff */
[----:B---3--:R-:W-:-:S04]  /*f8b0*/  IADD3 R15, P5, R15, UR20, RZ ;  /* 0x000000140f0f7c10 */ /* 0x008fc8000ffbe0ff */
[----:B--2---:R-:W-:Y:S01]  /*f8c0*/  IADD3.X R16, R16, UR15, RZ, P5, !PT ;  /* 0x0000000f10107c10 */ /* 0x004fe2000affe4ff */
[----:B------:R0:W-:Y:S01]  /*f8d0*/  STL [R1+0x84], R15 ;  /* 0x0000840f01007387 */ /* 0x0001e20000100800 */
[----:B------:R-:W-:-:S03]  /*f8e0*/  ISETP.GE.U32.AND P1, PT, R15, UR6, PT ;  /* 0x000000060f007c0c */ /* 0x000fc6000bf26070 */
[----:B------:R0:W-:Y:S01]  /*f8f0*/  STL [R1+0x80], R16 ;  /* 0x0000801001007387 */ /* 0x0001e20000100800 */
[----:B------:R-:W-:-:S03]  /*f900*/  ISETP.GE.U32.AND.EX P1, PT, R16, UR7, PT, P1 ;  /* 0x0000000710007c0c */ /* 0x000fc6000bf26110 */
[----:B------:R0:W-:Y:S04]  /*f910*/  STL [R1+0x88], R5 ;  /* 0x0000880501007387 */ /* 0x0001e80000100800 */
[----:B------:R0:W-:Y:S04]  /*f920*/  STL [R1+0x8c], R4 ;  /* 0x00008c0401007387 */ /* 0x0001e80000100800 */
[----:B------:R0:W-:Y:S02]  /*f930*/  STL [R1+0x78], R3 ;  /* 0x0000780301007387 */ /* 0x0001e40000100800 */
[----:B------:R-:W-:Y:S05]  /*f940*/  @P1 BRA `(.L_x_312) ;  /* 0x0000000400601947 */ /* 0x000fea0003800000 */
[----:B------:R-:W-:Y:S01]  /*f950*/  ULDC.64 UR6, c[0x0][0x628] ;  /* 0x00018a0000067ab9 */ /* 0x000fe20000000a00 */
[----:B------:R-:W1:Y:S01]  /*f960*/  S2R R12, SR_CTAID.X ;  /* 0x00000000000c7919 */ /* 0x000e620000002500 */
[----:B------:R-:W-:Y:S01]  /*f970*/  ISETP.NE.U32.AND P1, PT, RZ, UR6, PT ;  /* 0x00000006ff007c0c */ /* 0x000fe2000bf25070 */
[----:B------:R-:W-:Y:S01]  /*f980*/  ULDC UR8, c[0x0][0x630] ;  /* 0x00018c0000087ab9 */ /* 0x000fe20000000800 */
[----:B------:R-:W-:Y:S01]  /*f990*/  IMAD.MOV.U32 R2, RZ, RZ, R15 ;  /* 0x000000ffff027224 */ /* 0x000fe200078e000f */
[----:B------:R-:W2:Y:S01]  /*f9a0*/  S2R R11, SR_CTAID.Y ;  /* 0x00000000000b7919 */ /* 0x000ea20000002600 */
[----:B------:R-:W-:Y:S01]  /*f9b0*/  ISETP.NE.AND.EX P1, PT, RZ, UR7, PT, P1 ;  /* 0x00000007ff007c0c */ /* 0x000fe2000bf25310 */
[----:B0-----:R-:W-:-:S12]  /*f9c0*/  IMAD.MOV.U32 R3, RZ, RZ, R16 ;  /* 0x000000ffff037224 */ /* 0x001fd800078e0010 */
[----:B------:R-:W-:Y:S05]  /*f9d0*/  @!P1 BRA `(.L_x_313) ;  /* 0x0000000000289947 */ /* 0x000fea0003800000 */
[----:B------:R-:W-:Y:S02]  /*f9e0*/  ULDC UR5, c[0x0][0x634] ;  /* 0x00018d0000057ab9 */ /* 0x000fe40000000800 */
[----:B------:R-:W-:-:S05]  /*f9f0*/  IADD3 R7, P1, R15, UR5, RZ ;  /* 0x000000050f077c10 */ /* 0x000fca000ff3e0ff */
[----:B------:R-:W-:-:S04]  /*fa00*/  IMAD.X R13, RZ, RZ, R16, P1 ;  /* 0x000000ffff0d7224 */ /* 0x000fc800008e0610 */
[----:B------:R-:W-:-:S04]  /*fa10*/  IMAD.WIDE.U32 R4, R13, UR6, RZ ;  /* 0x000000060d047c25 */ /* 0x000fc8000f8e00ff */
[----:B------:R-:W-:-:S04]  /*fa20*/  IMAD.WIDE.U32 R4, P1, R7, UR7, R4 ;  /* 0x0000000707047c25 */ /* 0x000fc8000f820004 */
[----:B------:R-:W-:-:S04]  /*fa30*/  IMAD.WIDE.U32 R6, R7, UR6, RZ ;  /* 0x0000000607067c25 */ /* 0x000fc8000f8e00ff */
[----:B------:R-:W-:Y:S01]  /*fa40*/  IMAD.X R3, RZ, RZ, RZ, P1 ;  /* 0x000000ffff037224 */ /* 0x000fe200008e06ff */
[----:B------:R-:W-:Y:S01]  /*fa50*/  IADD3 RZ, P1, R7, R4, RZ ;  /* 0x0000000407ff7210 */ /* 0x000fe20007f3e0ff */
[----:B------:R-:W-:-:S04]  /*fa60*/  IMAD.MOV.U32 R2, RZ, RZ, R5 ;  /* 0x000000ffff027224 */ /* 0x000fc800078e0005 */
[----:B------:R-:W-:-:S08]  /*fa70*/  IMAD.WIDE.U32.X R2, R13, UR7, R2, P1 ;  /* 0x000000070d027c25 */ /* 0x000fd000088e0402 */
.L_x_313:
[--C-:B------:R-:W-:Y:S01]  /*fa80*/  SHF.R.U64 R6, R2, UR8, R3.reuse ;  /* 0x0000000802067c19 */ /* 0x100fe20008001203 */
[----:B------:R-:W-:Y:S01]  /*fa90*/  ULDC.64 UR6, c[0x0][0x620] ;  /* 0x0001880000067ab9 */ /* 0x000fe20000000a00 */
[----:B------:R-:W-:Y:S01]  /*faa0*/  SHF.R.U32.HI R2, RZ, UR8, R3 ;  /* 0x00000008ff027c19 */ /* 0x000fe20008011603 */
[----:B------:R-:W-:Y:S01]  /*fab0*/  IMAD.MOV.U32 R3, RZ, RZ, R16 ;  /* 0x000000ffff037224 */ /* 0x000fe200078e0010 */
[----:B------:R-:W-:Y:S01]  /*fac0*/  IADD3 R5, P1, RZ, -R6, RZ ;  /* 0x80000006ff057210 */ /* 0x000fe20007f3e0ff */
[----:B------:R-:W-:Y:S01]  /*fad0*/  ULDC UR5, c[0x0][0x150] ;  /* 0x0000540000057ab9 */ /* 0x000fe20000000800 */
[----:B-1----:R-:W-:Y:S01]  /*fae0*/  I2FP.F32.U32 R7, R12 ;  /* 0x0000000c00077245 */ /* 0x002fe20000201000 */
[----:B------:R-:W0:Y:S01]  /*faf0*/  LDC R17, c[0x0][0x144] ;  /* 0x00005100ff117b82 */ /* 0x000e220000000800 */
[----:B------:R-:W-:Y:S01]  /*fb00*/  ULDC.64 UR8, c[0x0][0x640] ;  /* 0x0001900000087ab9 */ /* 0x000fe20000000a00 */
[----:B------:R-:W-:Y:S01]  /*fb10*/  IMAD.X R2, RZ, RZ, ~R2, P1 ;  /* 0x000000ffff027224 */ /* 0x000fe200008e0e02 */
[----:B------:R-:W-:-:S03]  /*fb20*/  ISETP.NE.U32.AND P1, PT, RZ, UR8, PT ;  /* 0x00000008ff007c0c */ /* 0x000fc6000bf25070 */
[----:B------:R-:W-:Y:S01]  /*fb30*/  IMAD R4, R2, UR6, RZ ;  /* 0x0000000602047c24 */ /* 0x000fe2000f8e02ff */
[----:B------:R-:W-:Y:S01]  /*fb40*/  ISETP.NE.AND.EX P1, PT, RZ, UR9, PT, P1 ;  /* 0x00000009ff007c0c */ /* 0x000fe2000bf25310 */
[----:B------:R-:W-:Y:S01]  /*fb50*/  IMAD.MOV.U32 R2, RZ, RZ, R15 ;  /* 0x000000ffff027224 */ /* 0x000fe200078e000f */
[----:B------:R-:W1:Y:S03]  /*fb60*/  LDC R14, c[0x0][0x148] ;  /* 0x00005200ff0e7b82 */ /* 0x000e660000000800 */
[----:B------:R-:W-:Y:S01]  /*fb70*/  IMAD.WIDE.U32 R2, R5, UR6, R2 ;  /* 0x0000000605027c25 */ /* 0x000fe2000f8e0002 */
[----:B------:R-:W-:-:S03]  /*fb80*/  ULDC UR6, c[0x0][0x154] ;  /* 0x0000550000067ab9 */ /* 0x000fc60000000800 */
[----:B------:R-:W-:Y:S02]  /*fb90*/  IMAD R5, R5, UR7, R4 ;  /* 0x0000000705057c24 */ /* 0x000fe4000f8e0204 */
[----:B------:R-:W-:Y:S01]  /*fba0*/  FMUL R4, R7, UR5 ;  /* 0x0000000507047c20 */ /* 0x000fe20008400000 */
[----:B------:R-:W-:Y:S01]  /*fbb0*/  ULDC UR5, c[0x0][0x618] ;  /* 0x0001860000057ab9 */ /* 0x000fe20000000800 */
[----:B------:R-:W-:Y:S01]  /*fbc0*/  ULDC UR7, c[0x0][0x608] ;  /* 0x0001820000077ab9 */ /* 0x000fe20000000800 */
[----:B------:R-:W-:-:S03]  /*fbd0*/  IMAD.IADD R3, R3, 0x1, R5 ;  /* 0x0000000103037824 */ /* 0x000fc600078e0205 */
[----:B------:R-:W3:Y:S02]  /*fbe0*/  F2I.U32.TRUNC.NTZ R4, R4 ;  /* 0x0000000400047305 */ /* 0x000ee4000020f000 */
[----:B------:R-:W-:Y:S02]  /*fbf0*/  SHF.R.U64 R7, R2, UR5, R3 ;  /* 0x0000000502077c19 */ /* 0x000fe40008001203 */
[----:B--2---:R-:W-:-:S05]  /*fc00*/  I2FP.F32.U32 R2, R11 ;  /* 0x0000000b00027245 */ /* 0x004fca0000201000 */
[----:B------:R-:W-:Y:S01]  /*fc10*/  FMUL R5, R2, UR6 ;  /* 0x0000000602057c20 */ /* 0x000fe20008400000 */
[----:B------:R-:W-:Y:S01]  /*fc20*/  SHF.R.U32.HI R2, RZ, UR5, R3 ;  /* 0x00000005ff027c19 */ /* 0x000fe20008011603 */
[----:B------:R-:W-:Y:S02]  /*fc30*/  ULDC UR5, c[0x0][0x658] ;  /* 0x0001960000057ab9 */ /* 0x000fe40000000800 */
[----:B------:R2:W4:Y:S01]  /*fc40*/  F2I.U32.TRUNC.NTZ R18, R5 ;  /* 0x0000000500127305 */ /* 0x000522000020f000 */
[----:B------:R-:W-:Y:S01]  /*fc50*/  SHF.R.U64 R16, R7, UR7, R2 ;  /* 0x0000000707107c19 */ /* 0x000fe20008001202 */
[----:B---3--:R-:W-:Y:S01]  /*fc60*/  IMAD.MOV R4, RZ, RZ, -R4 ;  /* 0x000000ffff047224 */ /* 0x008fe200078e0a04 */
[----:B------:R-:W-:-:S03]  /*fc70*/  SHF.R.U32.HI R3, RZ, UR7, R2 ;  /* 0x00000007ff037c19 */ /* 0x000fc60008011602 */
[----:B0-----:R-:W-:Y:S01]  /*fc80*/  IMAD R12, R17, R4, R12 ;  /* 0x00000004110c7224 */ /* 0x001fe200078e020c */
[--C-:B------:R-:W-:Y:S02]  /*fc90*/  SHF.R.U64 R13, R16, UR5, R3.reuse ;  /* 0x00000005100d7c19 */ /* 0x100fe40008001203 */
[----:B------:R-:W-:-:S03]  /*fca0*/  SHF.R.U32.HI R15, RZ, UR5, R3 ;  /* 0x00000005ff0f7c19 */ /* 0x000fc60008011603 */
[----:B------:R-:W-:Y:S02]  /*fcb0*/  IMAD.MOV.U32 R2, RZ, RZ, R13 ;  /* 0x000000ffff027224 */ /* 0x000fe400078e000d */
[----:B------:R-:W-:Y:S01]  /*fcc0*/  IMAD.MOV.U32 R3, RZ, RZ, R15 ;  /* 0x000000ffff037224 */ /* 0x000fe200078e000f */
[----:B-12-4-:R-:W-:Y:S06]  /*fcd0*/  @!P1 BRA `(.L_x_314) ;  /* 0x0000000000289947 */ /* 0x016fec0003800000 */
[----:B------:R-:W-:Y:S02]  /*fce0*/  ULDC UR5, c[0x0][0x64c] ;  /* 0x0001930000057ab9 */ /* 0x000fe40000000800 */
[----:B------:R-:W-:-:S05]  /*fcf0*/  IADD3 R3, P1, R13, UR5, RZ ;  /* 0x000000050d037c10 */ /* 0x000fca000ff3e0ff */
[----:B------:R-:W-:-:S04]  /*fd00*/  IMAD.X R15, RZ, RZ, R15, P1 ;  /* 0x000000ffff0f7224 */ /* 0x000fc800008e060f */
[----:B------:R-:W-:-:S04]  /*fd10*/  IMAD.WIDE.U32 R4, R15, UR8, RZ ;  /* 0x000000080f047c25 */ /* 0x000fc8000f8e00ff */
[----:B------:R-:W-:-:S04]  /*fd20*/  IMAD.WIDE.U32 R4, P1, R3, UR9, R4 ;  /* 0x0000000903047c25 */ /* 0x000fc8000f820004 */
[----:B------:R-:W-:-:S04]  /*fd30*/  IMAD.WIDE.U32 R2, R3, UR8, RZ ;  /* 0x0000000803027c25 */ /* 0x000fc8000f8e00ff */
[----:B------:R-:W-:Y:S01]  /*fd40*/  IMAD.MOV.U32 R2, RZ, RZ, R5 ;  /* 0x000000ffff027224 */ /* 0x000fe200078e0005 */
[----:B------:R-:W-:Y:S01]  /*fd50*/  IADD3 RZ, P4, R3, R4, RZ ;  /* 0x0000000403ff7210 */ /* 0x000fe20007f9e0ff */
[----:B------:R-:W-:-:S04]  /*fd60*/  IMAD.X R3, RZ, RZ, RZ, P1 ;  /* 0x000000ffff037224 */ /* 0x000fc800008e06ff */
[----:B------:R-:W-:-:S08]  /*fd70*/  IMAD.WIDE.U32.X R2, R15, UR9, R2, P4 ;  /* 0x000000090f027c25 */ /* 0x000fd0000a0e0402 */
.L_x_314:
[----:B------:R-:W-:Y:S01]  /*fd80*/  ULDC UR5, c[0x0][0x648] ;  /* 0x0001920000057ab9 */ /* 0x000fe20000000800 */
[----:B------:R-:W-:Y:S01]  /*fd90*/  IMAD.MOV R18, RZ, RZ, -R18 ;  /* 0x000000ffff127224 */ /* 0x000fe200078e0a12 */
[----:B------:R-:W-:Y:S01]  /*fda0*/  SHF.R.U64 R3, R2, UR5, R3 ;  /* 0x0000000502037c19 */ /* 0x000fe20008001203 */
[----:B------:R-:W-:Y:S01]  /*fdb0*/  ULDC UR5, c[0x0][0x638] ;  /* 0x00018e0000057ab9 */ /* 0x000fe20000000800 */
[----:B------:R-:W-:Y:S01]  /*fdc0*/  LOP3.LUT R2, R16, UR19, RZ, 0xc0, !PT ;  /* 0x0000001310027c12 */ /* 0x000fe2000f8ec0ff */
[----:B------:R-:W-:Y:S01]  /*fdd0*/  @P3 IMAD R12, R14, R18, R11 ;  /* 0x000000120e0c3224 */ /* 0x000fe200078e020b */
[----:B------:R-:W-:Y:S01]  /*fde0*/  ULDC UR6, c[0x0][0x610] ;  /* 0x0001840000067ab9 */ /* 0x000fe20000000800 */
[----:B------:R-:W-:Y:S02]  /*fdf0*/  IMAD.MOV R4, RZ, RZ, -R3 ;  /* 0x000000ffff047224 */ /* 0x000fe400078e0a03 */
[----:B------:R-:W-:Y:S01]  /*fe00*/  IMAD R3, R3, UR22, R2 ;  /* 0x0000001603037c24 */ /* 0x000fe2000f8e0202 */
[----:B------:R-:W-:Y:S01]  /*fe10*/  LOP3.LUT R2, R7, UR4, RZ, 0xc0, !PT ;  /* 0x0000000407027c12 */ /* 0x000fe2000f8ec0ff */
[----:B------:R-:W-:Y:S01]  /*fe20*/  IMAD R13, R4, UR5, R13 ;  /* 0x00000005040d7c24 */ /* 0x000fe2000f8e020d */
[----:B------:R-:W-:Y:S01]  /*fe30*/  ULDC UR5, c[0x0][0x600] ;  /* 0x0001800000057ab9 */ /* 0x000fe20000000800 */
[----:B------:R-:W-:-:S02]  /*fe40*/  IMAD.MOV.U32 R5, RZ, RZ, 0x1 ;  /* 0x00000001ff057424 */ /* 0x000fc400078e00ff */
[----:B------:R-:W-:Y:S02]  /*fe50*/  IMAD R3, R3, UR6, R12 ;  /* 0x0000000603037c24 */ /* 0x000fe4000f8e020c */
[--C-:B------:R-:W-:Y:S01]  /*fe60*/  IMAD R4, R13, UR5, R2.reuse ;  /* 0x000000050d047c24 */ /* 0x100fe2000f8e0202 */
[----:B------:R-:W-:-:S04]  /*fe70*/  PRMT R2, R5, 0x7610, R2 ;  /* 0x0000761005027816 */ /* 0x000fc80000000002 */
[----:B------:R-:W-:Y:S02]  /*fe80*/  SEL R5, R4, R3, !P3 ;  /* 0x0000000304057207 */ /* 0x000fe40005800000 */
[----:B------:R-:W-:-:S03]  /*fe90*/  SEL R3, R3, R4, !P3 ;  /* 0x0000000403037207 */ /* 0x000fc60005800000 */
[----:B------:R1:W-:Y:S04]  /*fea0*/  STL [R1+0x8c], R5 ;  /* 0x00008c0501007387 */ /* 0x0003e80000100800 */
[----:B------:R1:W-:Y:S04]  /*feb0*/  STL [R1+0x78], R6 ;  /* 0x0000780601007387 */ /* 0x0003e80000100800 */
[----:B------:R1:W-:Y:S02]  /*fec0*/  STL [R1+0x88], R3 ;  /* 0x0000880301007387 */ /* 0x0003e40000100800 */
.L_x_312:
[----:B------:R-:W-:Y:S05]  /*fed0*/  BSYNC B1 ;  /* 0x0000000000017941 */ /* 0x000fea0003800000 */
.L_x_311:
[----:B------:R-:W-:-:S13]  /*fee0*/  LOP3.LUT P1, RZ, R2, 0xff, RZ, 0xc0, !PT ;  /* 0x000000ff02ff7812 */ /* 0x000fda000782c0ff */
[----:B------:R-:W-:Y:S05]  /*fef0*/  @P1 BRA `(.L_x_315) ;  /* 0xfffffff000f41947 */ /* 0x000fea000383ffff */
[----:B------:R-:W-:Y:S05]  /*ff00*/  BSYNC B0 ;  /* 0x0000000000007941 */ /* 0x000fea0003800000 */
.L_x_303:
[----:B------:R-:W-:-:S03]  /*ff10*/  UMOV UR5, 0xffffffff ;  /* 0xffffffff00057882 */ /* 0x000fc60000000000 */
[----:B------:R-:W-:Y:S05]  /*ff20*/  BRA.DIV UR5, `(.L_x_316) ;  /* 0x0000000a05547947 */ /* 0x000fea000b800000 */
[----:B------:R-:W-:-:S13]  /*ff30*/  ELECT P0, URZ, PT ;  /* 0x00000000003f782f */ /* 0x000fda0003800000 */
.L_x_339:
[----:B------:R-:W-:Y:S04]  /*ff40*/  BSSY B0, `(.L_x_317) ;  /* 0x000006b000007945 */ /* 0x000fe80003800000 */
[----:B------:R-:W-:Y:S05]  /*ff50*/  @!P0 BRA `(.L_x_318) ;  /* 0x0000000400a48947 */ /* 0x000fea0003800000 */
[----:B------:R-:W-:-:S04]  /*ff60*/  ULOP3.LUT UR5, UR13, 0x2, URZ, 0xfc, !UPT ;  /* 0x000000020d057892 */ /* 0x000fc8000f8efc3f */
[----:B------:R-:W-:-:S06]  /*ff70*/  UISETP.NE.AND UP0, UPT, UR5, 0x3, UPT ;  /* 0x000000030500788c */ /* 0x000fcc000bf05270 */
[----:B------:R-:W-:-:S13]  /*ff80*/  PLOP3.LUT P0, PT, PT, PT, UP0, 0x80, 0x0 ;  /* 0x000000000000781c */ /* 0x000fda0003f0f008 */
[----:B------:R-:W-:Y:S05]  /*ff90*/  @!P0 BRA `(.L_x_319) ;  /* 0x0000000000048947 */ /* 0x000fea0003800000 */
[----:B------:R-:W-:Y:S01]  /*ffa0*/  BPT.TRAP 0x1 ;  /* 0x000000040000795c */ /* 0x000fe20000300000 */
.L_x_319:
[----:B01----:R-:W0:Y:S01]  /*ffb0*/  S2R R3, SR_CgaCtaId ;  /* 0x0000000000037919 */ /* 0x003e220000008800 */
[----:B------:R-:W-:Y:S02]  /*ffc0*/  MOV R2, 0x400 ;  /* 0x0000040000027802 */ /* 0x000fe40000000f00 */
[----:B------:R-:W-:Y:S02]  /*ffd0*/  SHF.L.U32 R4, R0, 0x1f, RZ ;  /* 0x0000001f00047819 */ /* 0x000fe400000006ff */
[----:B0-----:R-:W-:-:S05]  /*ffe0*/  LEA R2, R3, R2, 0x18 ;  /* 0x0000000203027211 */ /* 0x001fca00078ec0ff */
[----:B------:R-:W-:-:S04]  /*fff0*/  VIADD R2, R2, 0x58 ;  /* 0x0000005802027836 */ /* 0x000fc80000000000 */
[C---:B------:R-:W-:Y:S02]  /*10000*/  IMAD R7, R9.reuse, 0x8, R2 ;  /* 0x0000000809077824 */ /* 0x040fe400078e0202 */
[----:B------:R-:W-:Y:S02]  /*10010*/  VIADD R9, R9, 0x1 ;  /* 0x0000000109097836 */ /* 0x000fe40000000000 */
[----:B------:R-:W0:Y:S03]  /*10020*/  SYNCS.PHASECHK.TRANS64.TRYWAIT P0, [R7+URZ], R4 ;  /* 0x00000004070075a7 */ /* 0x000e26000800017f */
[----:B------:R-:W-:-:S04]  /*10030*/  ISETP.NE.AND P1, PT, R9, 0xb, PT ;  /* 0x0000000b0900780c */ /* 0x000fc80003f25270 */
[----:B------:R-:W-:Y:S02]  /*10040*/  SEL R3, RZ, 0x1, P1 ;  /* 0x00000001ff037807 */ /* 0x000fe40000800000 */
[----:B------:R-:W-:Y:S02]  /*10050*/  SEL R9, R9, RZ, P1 ;  /* 0x000000ff09097207 */ /* 0x000fe40000800000 */
[----:B------:R-:W-:-:S03]  /*10060*/  LOP3.LUT R6, R0, R3, RZ, 0x3c, !PT ;  /* 0x0000000300067212 */ /* 0x000fc600078e3cff */
[----:B------:R-:W-:Y:S01]  /*10070*/  IMAD R8, R9, 0x8, R2 ;  /* 0x0000000809087824 */ /* 0x000fe200078e0202 */
[----:B------:R-:W-:Y:S01]  /*10080*/  SHF.L.U32 R5, R6, 0x1f, RZ ;  /* 0x0000001f06057819 */ /* 0x000fe200000006ff */
[----:B0-----:R-:W-:Y:S06]  /*10090*/  @!P0 BRA `(.L_x_320) ;  /* 0x00000008001c8947 */ /* 0x001fec0003800000 */
.L_x_340:
[----:B------:R-:W1:Y:S01]  /*100a0*/  SYNCS.PHASECHK.TRANS64.TRYWAIT P0, [R8+URZ], R5 ;  /* 0x00000005080075a7 */ /* 0x000e62000800017f */
[----:B------:R-:W-:-:S05]  /*100b0*/  VIADD R0, R9, 0x1 ;  /* 0x0000000109007836 */ /* 0x000fca0000000000 */
[----:B------:R-:W-:-:S04]  /*100c0*/  ISETP.NE.AND P1, PT, R0, 0xb, PT ;  /* 0x0000000b0000780c */ /* 0x000fc80003f25270 */
[----:B------:R-:W-:Y:S02]  /*100d0*/  SEL R3, RZ, 0x1, P1 ;  /* 0x00000001ff037807 */ /* 0x000fe40000800000 */
[----:B0-----:R-:W-:Y:S02]  /*100e0*/  SEL R7, R0, RZ, P1 ;  /* 0x000000ff00077207 */ /* 0x001fe40000800000 */
[----:B------:R-:W-:-:S03]  /*100f0*/  LOP3.LUT R6, R6, R3, RZ, 0x3c, !PT ;  /* 0x0000000306067212 */ /* 0x000fc600078e3cff */
[----:B------:R-:W-:Y:S01]  /*10100*/  IMAD R9, R7, 0x8, R2 ;  /* 0x0000000807097824 */ /* 0x000fe200078e0202 */
[----:B------:R-:W-:Y:S01]  /*10110*/  SHF.L.U32 R4, R6, 0x1f, RZ ;  /* 0x0000001f06047819 */ /* 0x000fe200000006ff */
[----:B-1----:R-:W-:Y:S06]  /*10120*/  @!P0 BRA `(.L_x_321) ;  /* 0x00000008000c8947 */ /* 0x002fec0003800000 */
.L_x_341:
[----:B------:R-:W1:Y:S01]  /*10130*/  SYNCS.PHASECHK.TRANS64.TRYWAIT P0, [R9+URZ], R4 ;  /* 0x00000004090075a7 */ /* 0x000e62000800017f */
[----:B------:R-:W-:-:S05]  /*10140*/  VIADD R0, R7, 0x1 ;  /* 0x0000000107007836 */ /* 0x000fca0000000000 */
[----:B------:R-:W-:-:S04]  /*10150*/  ISETP.NE.AND P1, PT, R0, 0xb, PT ;  /* 0x0000000b0000780c */ /* 0x000fc80003f25270 */
[----:B------:R-:W-:Y:S02]  /*10160*/  SEL R3, RZ, 0x1, P1 ;  /* 0x00000001ff037807 */ /* 0x000fe40000800000 */
[----:B------:R-:W-:Y:S02]  /*10170*/  SEL R7, R0, RZ, P1 ;  /* 0x000000ff00077207 */ /* 0x000fe40000800000 */
[----:B------:R-:W-:-:S03]  /*10180*/  LOP3.LUT R6, R6, R3, RZ, 0x3c, !PT ;  /* 0x0000000306067212 */ /* 0x000fc600078e3cff */
[----:B0-----:R-:W-:Y:S01]  /*10190*/  IMAD R8, R7, 0x8, R2 ;  /* 0x0000000807087824 */ /* 0x001fe200078e0202 */
[----:B------:R-:W-:Y:S01]  /*101a0*/  SHF.L.U32 R5, R6, 0x1f, RZ ;  /* 0x0000001f06057819 */ /* 0x000fe200000006ff */
[----:B-1----:R-:W-:Y:S06]  /*101b0*/  @!P0 BRA `(.L_x_322) ;  /* 0x0000000400fc8947 */ /* 0x002fec0003800000 */
.L_x_342:
        /* <DEDUP_REMOVED lines=9> */
.L_x_343:
        /* <DEDUP_REMOVED lines=9> */
.L_x_344:
        /* <DEDUP_REMOVED lines=9> */
.L_x_345:
        /* <DEDUP_REMOVED lines=9> */
.L_x_346:
        /* <DEDUP_REMOVED lines=9> */
.L_x_347:
[----:B------:R-:W1:Y:S01]  /*10490*/  SYNCS.PHASECHK.TRANS64.TRYWAIT P0, [R9+URZ], R4 ;  /* 0x00000004090075a7 */ /* 0x000e62000800017f */
[----:B------:R-:W-:-:S05]  /*104a0*/  VIADD R0, R7, 0x1 ;  /* 0x0000000107007836 */ /* 0x000fca0000000000 */
[----:B------:R-:W-:-:S04]  /*104b0*/  ISETP.NE.AND P1, PT, R0, 0xb, PT ;  /* 0x0000000b0000780c */ /* 0x000fc80003f25270 */
[----:B------:R-:W-:Y:S02]  /*104c0*/  SEL R3, RZ, 0x1, P1 ;  /* 0x00000001ff037807 */ /* 0x000fe40000800000 */
[----:B------:R-:W-:Y:S02]  /*104d0*/  SEL R7, R0, RZ, P1 ;  /* 0x000000ff00077207 */ /* 0x000fe40000800000 */
[----:B------:R-:W-:-:S03]  /*104e0*/  LOP3.LUT R11, R6, R3, RZ, 0x3c, !PT ;  /* 0x00000003060b7212 */ /* 0x000fc600078e3cff */
[----:B------:R-:W-:Y:S01]  /*104f0*/  IMAD R6, R7, 0x8, R2 ;  /* 0x0000000807067824 */ /* 0x000fe200078e0202 */
[----:B0-----:R-:W-:Y:S01]  /*10500*/  SHF.L.U32 R5, R11, 0x1f, RZ ;  /* 0x0000001f0b057819 */ /* 0x001fe200000006ff */
[----:B-1----:R-:W-:Y:S06]  /*10510*/  @!P0 BRA `(.L_x_328) ;  /* 0x00000004009c8947 */ /* 0x002fec0003800000 */
.L_x_348:
[----:B------:R-:W1:Y:S01]  /*10520*/  SYNCS.PHASECHK.TRANS64.TRYWAIT P0, [R6+URZ], R5 ;  /* 0x00000005060075a7 */ /* 0x000e62000800017f */
[----:B------:R-:W-:-:S05]  /*10530*/  VIADD R0, R7, 0x1 ;  /* 0x0000000107007836 */ /* 0x000fca0000000000 */
[----:B------:R-:W-:-:S04]  /*10540*/  ISETP.NE.AND P1, PT, R0, 0xb, PT ;  /* 0x0000000b0000780c */ /* 0x000fc80003f25270 */
[----:B0-----:R-:W-:Y:S02]  /*10550*/  SEL R4, RZ, 0x1, P1 ;  /* 0x00000001ff047807 */ /* 0x001fe40000800000 */
[----:B------:R-:W-:Y:S02]  /*10560*/  SEL R3, R0, RZ, P1 ;  /* 0x000000ff00037207 */ /* 0x000fe40000800000 */
[----:B------:R-:W-:Y:S01]  /*10570*/  LOP3.LUT R0, R11, R4, RZ, 0x3c, !PT ;  /* 0x000000040b007212 */ /* 0x000fe200078e3cff */
[----:B-1----:R-:W-:Y:S06]  /*10580*/  @!P0 BRA `(.L_x_329) ;  /* 0x0000000400948947 */ /* 0x002fec0003800000 */
.L_x_349:
[----:B------:R-:W-:Y:S01]  /*10590*/  IMAD R3, R3, 0x8, R2 ;  /* 0x0000000803037824 */ /* 0x000fe200078e0202 */
[----:B------:R-:W-:-:S07]  /*105a0*/  SHF.L.U32 R0, R0, 0x1f, RZ ;  /* 0x0000001f00007819 */ /* 0x000fce00000006ff */
.L_x_330:
[----:B-1----:R1:W2:Y:S02]  /*105b0*/  SYNCS.PHASECHK.TRANS64.TRYWAIT P0, [R3+URZ], R0 ;  /* 0x00000000030075a7 */ /* 0x0022a4000800017f */
[----:B--2---:R-:W-:Y:S05]  /*105c0*/  @!P0 NANOSLEEP.SYNCS 0x989680 ;  /* 0x009896800000895d */ /* 0x004fea0003900000 */
[----:B------:R-:W2:Y:S02]  /*105d0*/  @!P0 SYNCS.PHASECHK.TRANS64 P0, [R3+URZ], R0 ;  /* 0x00000000030085a7 */ /* 0x000ea4000800007f */
[----:B--2---:R-:W-:Y:S05]  /*105e0*/  @!P0 BRA `(.L_x_330) ;  /* 0xfffffffc00f08947 */ /* 0x004fea000383ffff */
.L_x_318:
[----:B------:R-:W-:Y:S05]  /*105f0*/  BSYNC B0 ;  /* 0x0000000000007941 */ /* 0x000fea0003800000 */
.L_x_317:
[----:B------:R-:W-:Y:S05]  /*10600*/  EXIT ;  /* 0x000000000000794d */ /* 0x000fea0003800000 */
.L_x_20:
[----:B----4-:R-:W-:-:S04]  /*10610*/  IMAD.U32 R3, RZ, RZ, UR17 ;  /* 0x00000011ff037e24 */ /* 0x010fc8000f8e00ff */
[----:B------:R4:W0:Y:S03]  /*10620*/  SYNCS.PHASECHK.TRANS64.TRYWAIT P1, [R3+URZ+-0x8], R0 ;  /* 0xfffff800030075a7 */ /* 0x000826000802017f */
[----:B0-----:R-:W-:Y:S05]  /*10630*/  @!P1 NANOSLEEP.SYNCS 0x989680 ;  /* 0x009896800000995d */ /* 0x001fea0003900000 */
[----:B------:R-:W0:Y:S02]  /*10640*/  @!P1 SYNCS.PHASECHK.TRANS64 P1, [R3+URZ+-0x8], R0 ;  /* 0xfffff800030095a7 */ /* 0x000e24000802007f */
[----:B0-----:R-:W-:Y:S05]  /*10650*/  @!P1 BRA `(.L_x_20) ;  /* 0xfffffffc00ec9947 */ /* 0x001fea000383ffff */
[----:B------:R-:W-:Y:S05]  /*10660*/  BRA `(.L_x_331) ;  /* 0xffffff1000907947 */ /* 0x000fea000383ffff */
.L_x_25:
[----:B-1----:R-:W-:-:S04]  /*10670*/  IMAD.U32 R3, RZ, RZ, UR6 ;  /* 0x00000006ff037e24 */ /* 0x002fc8000f8e00ff */
[----:B------:R1:W2:Y:S03]  /*10680*/  SYNCS.PHASECHK.TRANS64.TRYWAIT P1, [R3+URZ], R0 ;  /* 0x00000000030075a7 */ /* 0x0002a6000802017f */
[----:B--2---:R-:W-:Y:S05]  /*10690*/  @!P1 NANOSLEEP.SYNCS 0x989680 ;  /* 0x009896800000995d */ /* 0x004fea0003900000 */
[----:B------:R-:W2:Y:S02]  /*106a0*/  @!P1 SYNCS.PHASECHK.TRANS64 P1, [R3+URZ], R0 ;  /* 0x00000000030095a7 */ /* 0x000ea4000802007f */
[----:B--2---:R-:W-:Y:S05]  /*106b0*/  @!P1 BRA `(.L_x_25) ;  /* 0xfffffffc00ec9947 */ /* 0x004fea000383ffff */
[----:B------:R-:W-:Y:S05]  /*106c0*/  BRA `(.L_x_24) ;  /* 0xffffff1800fc7947 */ /* 0x000fea000383ffff */
.L_x_31:
[----:B-----5:R1:W-:Y:S02]  /*106d0*/  STL [R1+0xa0], R0 ;  /* 0x0000a00001007387 */ /* 0x0203e40000100800 */
[----:B-1----:R-:W-:-:S04]  /*106e0*/  IMAD.U32 R0, RZ, RZ, UR9 ;  /* 0x00000009ff007e24 */ /* 0x002fc8000f8e00ff */
[----:B------:R1:W3:Y:S03]  /*106f0*/  SYNCS.PHASECHK.TRANS64.TRYWAIT P1, [R0+URZ], R229 ;  /* 0x000000e5000075a7 */ /* 0x0002e6000802017f */
[----:B---3--:R-:W-:Y:S05]  /*10700*/  @!P1 NANOSLEEP.SYNCS 0x989680 ;  /* 0x009896800000995d */ /* 0x008fea0003900000 */
[----:B------:R1:W3:Y:S02]  /*10710*/  @!P1 SYNCS.PHASECHK.TRANS64 P1, [R0+URZ], R229 ;  /* 0x000000e5000095a7 */ /* 0x0002e4000802007f */
[----:B-1----:R1:W5:Y:S02]  /*10720*/  LDL.LU R0, [R1+0xa0] ;  /* 0x0000a00001007983 */ /* 0x0023640000300800 */
[----:B-1-3--:R-:W-:Y:S05]  /*10730*/  @!P1 BRA `(.L_x_31) ;  /* 0xfffffffc00e49947 */ /* 0x00afea000383ffff */
[----:B------:R-:W-:Y:S05]  /*10740*/  BRA `(.L_x_30) ;  /* 0xffffff2c00647947 */ /* 0x000fea000383ffff */
.L_x_39:
[----:B0-----:R-:W-:-:S04]  /*10750*/  IMAD.U32 R25, RZ, RZ, UR17 ;  /* 0x00000011ff197e24 */ /* 0x001fc8000f8e00ff */
[----:B------:R0:W3:Y:S03]  /*10760*/  SYNCS.PHASECHK.TRANS64.TRYWAIT P1, [R25+URZ+0x8], R24 ;  /* 0x00000818190075a7 */ /* 0x0000e6000802017f */
[----:B---3--:R-:W-:Y:S05]  /*10770*/  @!P1 NANOSLEEP.SYNCS 0x989680 ;  /* 0x009896800000995d */ /* 0x008fea0003900000 */
[----:B------:R-:W3:Y:S02]  /*10780*/  @!P1 SYNCS.PHASECHK.TRANS64 P1, [R25+URZ+0x8], R24 ;  /* 0x00000818190095a7 */ /* 0x000ee4000802007f */
[----:B---3--:R-:W-:Y:S05]  /*10790*/  @!P1 BRA `(.L_x_39) ;  /* 0xfffffffc00ec9947 */ /* 0x008fea000383ffff */
[----:B------:R-:W-:Y:S05]  /*107a0*/  BRA `(.L_x_332) ;  /* 0xffffff50005c7947 */ /* 0x000fea000383ffff */
.L_x_304:
[----:B------:R-:W-:Y:S01]  /*107b0*/  BSSY B1, `(.L_x_333) ;  /* 0x0000006000017945 */ /* 0x000fe20003800000 */
[----:B------:R-:W-:-:S07]  /*107c0*/  IMAD.MOV.U32 R2, RZ, RZ, -0x1 ;  /* 0xffffffffff027424 */ /* 0x000fce00078e00ff */
[----:B------:R-:W-:Y:S05]  /*107d0*/  WARPSYNC.COLLECTIVE R2, `(.L_x_334) ;  /* 0x00000000020c7348 */ /* 0x000fea0003c00000 */
[----:B------:R-:W-:Y:S02]  /*107e0*/  ELECT P1, UR62, PT ;  /* 0x00000000003e782f */ /* 0x000fe40003820000 */
[----:B------:R-:W-:Y:S01]  /*107f0*/  MOV R2, UR62 ;  /* 0x0000003e00027c02 */ /* 0x000fe20008000f00 */
[----:B------:R-:W-:Y:S10]  /*10800*/  ENDCOLLECTIVE ;  /* 0x000000000000791b */ /* 0x000ff40003800000 */
.L_x_334:
[----:B------:R-:W-:Y:S05]  /*10810*/  BSYNC B1 ;  /* 0x0000000000017941 */ /* 0x000fea0003800000 */
.L_x_333:
[----:B------:R-:W-:Y:S05]  /*10820*/  BRA `(.L_x_335) ;  /* 0xffffffe800b47947 */ /* 0x000fea000383ffff */
.L_x_307:
[----:B-1----:R1:W2:Y:S02]  /*10830*/  SYNCS.PHASECHK.TRANS64.TRYWAIT P1, [R11+URZ+0x58], R4 ;  /* 0x000058040b0075a7 */ /* 0x0022a4000802017f */
[----:B--2---:R-:W-:Y:S05]  /*10840*/  @!P1 NANOSLEEP.SYNCS 0x989680 ;  /* 0x009896800000995d */ /* 0x004fea0003900000 */
[----:B------:R-:W2:Y:S02]  /*10850*/  @!P1 SYNCS.PHASECHK.TRANS64 P1, [R11+URZ+0x58], R4 ;  /* 0x000058040b0095a7 */ /* 0x000ea4000802007f */
[----:B--2---:R-:W-:Y:S05]  /*10860*/  @!P1 BRA `(.L_x_307) ;  /* 0xfffffffc00f09947 */ /* 0x004fea000383ffff */
[----:B------:R-:W-:Y:S05]  /*10870*/  BRA `(.L_x_336) ;  /* 0xffffffe800f87947 */ /* 0x000fea000383ffff */
.L_x_316:
[----:B------:R-:W-:Y:S01]  /*10880*/  BSSY B0, `(.L_x_337) ;  /* 0x0000006000007945 */ /* 0x000fe20003800000 */
[----:B------:R-:W-:-:S07]  /*10890*/  IMAD.MOV.U32 R2, RZ, RZ, -0x1 ;  /* 0xffffffffff027424 */ /* 0x000fce00078e00ff */
[----:B01----:R-:W-:Y:S05]  /*108a0*/  WARPSYNC.COLLECTIVE R2, `(.L_x_338) ;  /* 0x00000000020c7348 */ /* 0x003fea0003c00000 */
[----:B------:R-:W-:Y:S02]  /*108b0*/  ELECT P1, UR62, PT ;  /* 0x00000000003e782f */ /* 0x000fe40003820000 */
[----:B------:R-:W-:Y:S01]  /*108c0*/  MOV R2, UR62 ;  /* 0x0000003e00027c02 */ /* 0x000fe20008000f00 */
[----:B01----:R-:W-:Y:S10]  /*108d0*/  ENDCOLLECTIVE ;  /* 0x000000000000791b */ /* 0x003ff40003800000 */
.L_x_338:
[----:B------:R-:W-:Y:S05]  /*108e0*/  BSYNC B0 ;  /* 0x0000000000007941 */ /* 0x000fea0003800000 */
.L_x_337:
[----:B------:R-:W-:Y:S01]  /*108f0*/  PLOP3.LUT P0, PT, P1, PT, PT, 0x80, 0x0 ;  /* 0x000000000000781c */ /* 0x000fe20000f0f070 */
[----:B------:R-:W-:-:S12]  /*10900*/  BRA `(.L_x_339) ;  /* 0xfffffff4008c7947 */ /* 0x000fd8000383ffff */
.L_x_320:
[----:B0-----:R0:W1:Y:S02]  /*10910*/  SYNCS.PHASECHK.TRANS64.TRYWAIT P0, [R7+URZ], R4 ;  /* 0x00000004070075a7 */ /* 0x001064000800017f */
[----:B-1----:R-:W-:Y:S05]  /*10920*/  @!P0 NANOSLEEP.SYNCS 0x989680 ;  /* 0x009896800000895d */ /* 0x002fea0003900000 */
[----:B------:R-:W1:Y:S02]  /*10930*/  @!P0 SYNCS.PHASECHK.TRANS64 P0, [R7+URZ], R4 ;  /* 0x00000004070085a7 */ /* 0x000e64000800007f */
[----:B-1----:R-:W-:Y:S05]  /*10940*/  @!P0 BRA `(.L_x_320) ;  /* 0xfffffffc00f08947 */ /* 0x002fea000383ffff */
[----:B------:R-:W-:Y:S05]  /*10950*/  BRA `(.L_x_340) ;  /* 0xfffffff400d07947 */ /* 0x000fea000383ffff */
.L_x_321:
[----:B0-----:R0:W1:Y:S02]  /*10960*/  SYNCS.PHASECHK.TRANS64.TRYWAIT P0, [R8+URZ], R5 ;  /* 0x00000005080075a7 */ /* 0x001064000800017f */
[----:B-1----:R-:W-:Y:S05]  /*10970*/  @!P0 NANOSLEEP.SYNCS 0x989680 ;  /* 0x009896800000895d */ /* 0x002fea0003900000 */
[----:B------:R-:W1:Y:S02]  /*10980*/  @!P0 SYNCS.PHASECHK.TRANS64 P0, [R8+URZ], R5 ;  /* 0x00000005080085a7 */ /* 0x000e64000800007f */
[----:B-1----:R-:W-:Y:S05]  /*10990*/  @!P0 BRA `(.L_x_321) ;  /* 0xfffffffc00f08947 */ /* 0x002fea000383ffff */
[----:B------:R-:W-:Y:S05]  /*109a0*/  BRA `(.L_x_341) ;  /* 0xfffffff400e07947 */ /* 0x000fea000383ffff */
.L_x_322:
[----:B0-----:R0:W1:Y:S02]  /*109b0*/  SYNCS.PHASECHK.TRANS64.TRYWAIT P0, [R9+URZ], R4 ;  /* 0x00000004090075a7 */ /* 0x001064000800017f */
[----:B-1----:R-:W-:Y:S05]  /*109c0*/  @!P0 NANOSLEEP.SYNCS 0x989680 ;  /* 0x009896800000895d */ /* 0x002fea0003900000 */
[----:B------:R-:W1:Y:S02]  /*109d0*/  @!P0 SYNCS.PHASECHK.TRANS64 P0, [R9+URZ], R4 ;  /* 0x00000004090085a7 */ /* 0x000e64000800007f */
[----:B-1----:R-:W-:Y:S05]  /*109e0*/  @!P0 BRA `(.L_x_322) ;  /* 0xfffffffc00f08947 */ /* 0x002fea000383ffff */
[----:B------:R-:W-:Y:S05]  /*109f0*/  BRA `(.L_x_342) ;  /* 0xfffffff400f07947 */ /* 0x000fea000383ffff */
.L_x_323:
[----:B0-----:R0:W1:Y:S02]  /*10a00*/  SYNCS.PHASECHK.TRANS64.TRYWAIT P0, [R8+URZ], R5 ;  /* 0x00000005080075a7 */ /* 0x001064000800017f */
[----:B-1----:R-:W-:Y:S05]  /*10a10*/  @!P0 NANOSLEEP.SYNCS 0x989680 ;  /* 0x009896800000895d */ /* 0x002fea0003900000 */
[----:B------:R-:W1:Y:S02]  /*10a20*/  @!P0 SYNCS.PHASECHK.TRANS64 P0, [R8+URZ], R5 ;  /* 0x00000005080085a7 */ /* 0x000e64000800007f */
[----:B-1----:R-:W-:Y:S05]  /*10a30*/  @!P0 BRA `(.L_x_323) ;  /* 0xfffffffc00f08947 */ /* 0x002fea000383ffff */
[----:B------:R-:W-:Y:S05]  /*10a40*/  BRA `(.L_x_343) ;  /* 0xfffffff800007947 */ /* 0x000fea000383ffff */
.L_x_324:
[----:B0-----:R0:W1:Y:S02]  /*10a50*/  SYNCS.PHASECHK.TRANS64.TRYWAIT P0, [R9+URZ], R4 ;  /* 0x00000004090075a7 */ /* 0x001064000800017f */
[----:B-1----:R-:W-:Y:S05]  /*10a60*/  @!P0 NANOSLEEP.SYNCS 0x989680 ;  /* 0x009896800000895d */ /* 0x002fea0003900000 */
[----:B------:R-:W1:Y:S02]  /*10a70*/  @!P0 SYNCS.PHASECHK.TRANS64 P0, [R9+URZ], R4 ;  /* 0x00000004090085a7 */ /* 0x000e64000800007f */
[----:B-1----:R-:W-:Y:S05]  /*10a80*/  @!P0 BRA `(.L_x_324) ;  /* 0xfffffffc00f08947 */ /* 0x002fea000383ffff */
[----:B------:R-:W-:Y:S05]  /*10a90*/  BRA `(.L_x_344) ;  /* 0xfffffff800107947 */ /* 0x000fea000383ffff */
.L_x_325:
[----:B0-----:R0:W1:Y:S02]  /*10aa0*/  SYNCS.PHASECHK.TRANS64.TRYWAIT P0, [R8+URZ], R5 ;  /* 0x00000005080075a7 */ /* 0x001064000800017f */
[----:B-1----:R-:W-:Y:S05]  /*10ab0*/  @!P0 NANOSLEEP.SYNCS 0x989680 ;  /* 0x009896800000895d */ /* 0x002fea0003900000 */
[----:B------:R-:W1:Y:S02]  /*10ac0*/  @!P0 SYNCS.PHASECHK.TRANS64 P0, [R8+URZ], R5 ;  /* 0x00000005080085a7 */ /* 0x000e64000800007f */
[----:B-1----:R-:W-:Y:S05]  /*10ad0*/  @!P0 BRA `(.L_x_325) ;  /* 0xfffffffc00f08947 */ /* 0x002fea000383ffff */
[----:B------:R-:W-:Y:S05]  /*10ae0*/  BRA `(.L_x_345) ;  /* 0xfffffff800207947 */ /* 0x000fea000383ffff */
.L_x_326:
[----:B0-----:R0:W1:Y:S02]  /*10af0*/  SYNCS.PHASECHK.TRANS64.TRYWAIT P0, [R9+URZ], R4 ;  /* 0x00000004090075a7 */ /* 0x001064000800017f */
[----:B-1----:R-:W-:Y:S05]  /*10b00*/  @!P0 NANOSLEEP.SYNCS 0x989680 ;  /* 0x009896800000895d */ /* 0x002fea0003900000 */
[----:B------:R-:W1:Y:S02]  /*10b10*/  @!P0 SYNCS.PHASECHK.TRANS64 P0, [R9+URZ], R4 ;  /* 0x00000004090085a7 */ /* 0x000e64000800007f */
[----:B-1----:R-:W-:Y:S05]  /*10b20*/  @!P0 BRA `(.L_x_326) ;  /* 0xfffffffc00f08947 */ /* 0x002fea000383ffff */
[----:B------:R-:W-:Y:S05]  /*10b30*/  BRA `(.L_x_346) ;  /* 0xfffffff800307947 */ /* 0x000fea000383ffff */
.L_x_327:
[----:B0-----:R0:W1:Y:S02]  /*10b40*/  SYNCS.PHASECHK.TRANS64.TRYWAIT P0, [R8+URZ], R5 ;  /* 0x00000005080075a7 */ /* 0x001064000800017f */
[----:B-1----:R-:W-:Y:S05]  /*10b50*/  @!P0 NANOSLEEP.SYNCS 0x989680 ;  /* 0x009896800000895d */ /* 0x002fea0003900000 */
[----:B------:R-:W1:Y:S02]  /*10b60*/  @!P0 SYNCS.PHASECHK.TRANS64 P0, [R8+URZ], R5 ;  /* 0x00000005080085a7 */ /* 0x000e64000800007f */
[----:B-1----:R-:W-:Y:S05]  /*10b70*/  @!P0 BRA `(.L_x_327) ;  /* 0xfffffffc00f08947 */ /* 0x002fea000383ffff */
[----:B------:R-:W-:Y:S05]  /*10b80*/  BRA `(.L_x_347) ;  /* 0xfffffff800407947 */ /* 0x000fea000383ffff */
.L_x_328:
[----:B0-----:R0:W1:Y:S02]  /*10b90*/  SYNCS.PHASECHK.TRANS64.TRYWAIT P0, [R9+URZ], R4 ;  /* 0x00000004090075a7 */ /* 0x001064000800017f */
[----:B-1----:R-:W-:Y:S05]  /*10ba0*/  @!P0 NANOSLEEP.SYNCS 0x989680 ;  /* 0x009896800000895d */ /* 0x002fea0003900000 */
[----:B------:R-:W1:Y:S02]  /*10bb0*/  @!P0 SYNCS.PHASECHK.TRANS64 P0, [R9+URZ], R4 ;  /* 0x00000004090085a7 */ /* 0x000e64000800007f */
[----:B-1----:R-:W-:Y:S05]  /*10bc0*/  @!P0 BRA `(.L_x_328) ;  /* 0xfffffffc00f08947 */ /* 0x002fea000383ffff */
[----:B------:R-:W-:Y:S05]  /*10bd0*/  BRA `(.L_x_348) ;  /* 0xfffffff800507947 */ /* 0x000fea000383ffff */
.L_x_329:
[----:B0-----:R0:W1:Y:S02]  /*10be0*/  SYNCS.PHASECHK.TRANS64.TRYWAIT P0, [R6+URZ], R5 ;  /* 0x00000005060075a7 */ /* 0x001064000800017f */
[----:B-1----:R-:W-:Y:S05]  /*10bf0*/  @!P0 NANOSLEEP.SYNCS 0x989680 ;  /* 0x009896800000895d */ /* 0x002fea0003900000 */
[----:B------:R-:W1:Y:S02]  /*10c00*/  @!P0 SYNCS.PHASECHK.TRANS64 P0, [R6+URZ], R5 ;  /* 0x00000005060085a7 */ /* 0x000e64000800007f */
[----:B-1----:R-:W-:Y:S05]  /*10c10*/  @!P0 BRA `(.L_x_329) ;  /* 0xfffffffc00f08947 */ /* 0x002fea000383ffff */
[----:B------:R-:W-:Y:S05]  /*10c20*/  BRA `(.L_x_349) ;  /* 0xfffffff800587947 */ /* 0x000fea000383ffff */
.L_x_350:
[----:B------:R-:W-:-:S00]  /*10c30*/  BRA `(.L_x_350) ;  /* 0xfffffffc00fc7947 */ /* 0x000fc0000383ffff */
[----:B------:R-:W-:-:S00]  /*10c40*/  NOP ;  /* 0x0000000000007918 */ /* 0x000fc00000000000 */
        /* <DEDUP_REMOVED lines=11> */
.L_x_351:


//--------------------- .nv.shared._ZN7cutlass13device_kernelINS_4gemm6kernel13GemmUniversalIN4cute5tupleIJiiiiEEENS1_10collective13CollectiveMmaINS1_37MainloopSm90TmaGmmaWarpSpecializedFP8ILi11ENS5_IJNS4_1CILi1EEENSA_ILi8EEESB_EEENS1_32KernelTmaWarpSpecializedPingpongEEENS5_IJNSA_ILi64EEENSA_ILi256EEESG_EEENS_12float_e5m2_tENS5_IJlSB_lEEESJ_SK_NS4_8TiledMMAINS4_8MMA_AtomIJNS4_4SM904GMMA31MMA_64x256x32_F32E5M2E5M2_SS_TNILNSO_7ScaleInE1ELSQ_1EEEEEENS4_6LayoutINS5_IJSB_SB_SB_EEENS5_IJNSA_ILi0EEESV_SV_EEEEENS5_IJNS4_10UnderscoreESY_SY_EEEEENS4_23SM90_TMA_LOAD_MULTICASTENS4_14ComposedLayoutINS4_7SwizzleILi2ELi4ELi3EEENS4_18smem_ptr_flag_bitsILi8EEENST_INS5_IJSC_SG_EEENS5_IJSG_SB_EEEEEEEvNS4_8identityENS4_13SM90_TMA_LOADES1A_vS1B_EENS_8epilogue10collective6detail29Sm90TmaWarpSpecializedAdapterINS1F_15DefaultEpilogueISJ_SK_SK_NS1E_6thread17LinearCombinationISJ_Li1EffLNS1J_9ScaleType4KindE0ELNS_15FloatRoundStyleE2ESJ_EENS1_15EpilogueDefaultEEEEEvvEEEEvNT_6ParamsE --------------------------
	.section	.nv.shared._ZN7cutlass13device_kernelINS_4gemm6kernel13GemmUniversalIN4cute5tupleIJiiiiEEENS1_10collective13CollectiveMmaINS1_37MainloopSm90TmaGmmaWarpSpecializedFP8ILi11ENS5_IJNS4_1CILi1EEENSA_ILi8EEESB_EEENS1_32KernelTmaWarpSpecializedPingpongEEENS5_IJNSA_ILi64EEENSA_ILi256EEESG_EEENS_12float_e5m2_tENS5_IJlSB_lEEESJ_SK_NS4_8TiledMMAINS4_8MMA_AtomIJNS4_4SM904GMMA31MMA_64x256x32_F32E5M2E5M2_SS_TNILNSO_7ScaleInE1ELSQ_1EEEEEENS4_6LayoutINS5_IJSB_SB_SB_EEENS5_IJNSA_ILi0EEESV_SV_EEEEENS5_IJNS4_10UnderscoreESY_SY_EEEEENS4_23SM90_TMA_LOAD_MULTICASTENS4_14ComposedLayoutINS4_7SwizzleILi2ELi4ELi3EEENS4_18smem_ptr_flag_bitsILi8EEENST_INS5_IJSC_SG_EEENS5_IJSG_SB_EEEEEEEvNS4_8identityENS4_13SM90_TMA_LOADES1A_vS1B_EENS_8epilogue10collective6detail29Sm90TmaWarpSpecializedAdapterINS1F_15DefaultEpilogueISJ_SK_SK_NS1E_6thread17LinearCombinationISJ_Li1EffLNS1J_9ScaleType4KindE0ELNS_15FloatRoundStyleE2ESJ_EENS1_15EpilogueDefaultEEEEEvvEEEEvNT_6ParamsE,"aw",@nobits
	.sectionflags	@""
	.align	16
	.zero		1024


//--------------------- .nv.shared.reserved.0     --------------------------
	.section	.nv.shared.reserved.0,"aw",@nobits
	.weak		__nv_reservedSMEM_offset_0_alias
	.size		__nv_reservedSMEM_offset_0_alias, 0, 0
	.other		__nv_reservedSMEM_offset_0_alias,@"STO_CUDA_RESERVED_SHARED STV_DEFAULT"
__nv_reservedSMEM_offset_0_alias:
	.zero		0


//--------------------- .nv.global                --------------------------
	.section	.nv.global,"aw",@nobits
.nv.global:
	.type		_ZN40_INTERNAL_680361b2_4_k_cu_36296543_245824cute1_E,@object
	.size		_ZN40_INTERNAL_680361b2_4_k_cu_36296543_245824cute1_E,(_ZN40_INTERNAL_680361b2_4_k_cu_36296543_245824cuda3std3__45__cpo6cbeginE - _ZN40_INTERNAL_680361b2_4_k_cu_36296543_245824cute1_E)
_ZN40_INTERNAL_680361b2_4_k_cu_36296543_245824cute1_E:
	.zero		1
	.type		_ZN40_INTERNAL_680361b2_4_k_cu_36296543_245824cuda3std3__45__cpo6cbeginE,@object
	.size		_ZN40_INTERNAL_680361b2_4_k_cu_36296543_245824cuda3std3__45__cpo6cbeginE,(_ZN40_INTERNAL_680361b2_4_k_cu_36296543_245824cuda3std3__48in_placeE - _ZN40_INTERNAL_680361b2_4_k_cu_36296543_245824cuda3std3__45__cpo6cbeginE)
_ZN40_INTERNAL_680361b2_4_k_cu_36296543_245824cuda3std3__45__cpo6cbeginE:
	.zero		1
	.type		_ZN40_INTERNAL_680361b2_4_k_cu_36296543_245824cuda3std3__48in_placeE,@object
	.size		_ZN40_INTERNAL_680361b2_4_k_cu_36296543_245824cuda3std3__48in_placeE,(_ZN40_INTERNAL_680361b2_4_k_cu_36296543_245824cuda3std6ranges3__45__cpo9iter_moveE - _ZN40_INTERNAL_680361b2_4_k_cu_36296543_245824cuda3std3__48in_placeE)
_ZN40_INTERNAL_680361b2_4_k_cu_36296543_245824cuda3std3__48in_placeE:
	.zero		1
	.type		_ZN40_INTERNAL_680361b2_4_k_cu_36296543_245824cuda3std6ranges3__45__cpo9iter_moveE,@object
	.size		_ZN40_INTERNAL_680361b2_4_k_cu_36296543_245824cuda3std6ranges3__45__cpo9iter_moveE,(_ZN40_INTERNAL_680361b2_4_k_cu_36296543_245824cuda3std3__45__cpo5beginE - _ZN40_INTERNAL_680361b2_4_k_cu_36296543_245824cuda3std6ranges3__45__cpo9iter_moveE)
_ZN40_INTERNAL_680361b2_4_k_cu_36296543_245824cuda3std6ranges3__45__cpo9iter_moveE:
	.zero		1
	.type		_ZN40_INTERNAL_680361b2_4_k_cu_36296543_245824cuda3std3__45__cpo5beginE,@object
	.size		_ZN40_INTERNAL_680361b2_4_k_cu_36296543_245824cuda3std3__45__cpo5beginE,(_ZN40_INTERNAL_680361b2_4_k_cu_36296543_245824cuda3std3__442_GLOBAL__N__680361b2_4_k_cu_36296543_245826ignoreE - _ZN40_INTERNAL_680361b2_4_k_cu_36296543_245824cuda3std3__45__cpo5beginE)
_ZN40_INTERNAL_680361b2_4_k_cu_36296543_245824cuda3std3__45__cpo5beginE:
	.zero		1
	.type		_ZN40_INTERNAL_680361b2_4_k_cu_36296543_245824cuda3std3__442_GLOBAL__N__680361b2_4_k_cu_36296543_245826ignoreE,@object
	.size		_ZN40_INTERNAL_680361b2_4_k_cu_36296543_245824cuda3std3__442_GLOBAL__N__680361b2_4_k_cu_36296543_245826ignoreE,(_ZN40_INTERNAL_680361b2_4_k_cu_36296543_245824cute7productE - _ZN40_INTERNAL_680361b2_4_k_cu_36296543_245824cuda3std3__442_GLOBAL__N__680361b2_4_k_cu_36296543_245826ignoreE)
_ZN40_INTERNAL_680361b2_4_k_cu_36296543_245824cuda3std3__442_GLOBAL__N__680361b2_4_k_cu_36296543_245826ignoreE:
	.zero		1
	.type		_ZN40_INTERNAL_680361b2_4_k_cu_36296543_245824cute7productE,@object
	.size		_ZN40_INTERNAL_680361b2_4_k_cu_36296543_245824cute7productE,(_ZN40_INTERNAL_680361b2_4_k_cu_36296543_245824cuda3std3__45__cpo3endE - _ZN40_INTERNAL_680361b2_4_k_cu_36296543_245824cute7productE)
_ZN40_INTERNAL_680361b2_4_k_cu_36296543_245824cute7productE:
	.zero		1
	.type		_ZN40_INTERNAL_680361b2_4_k_cu_36296543_245824cuda3std3__45__cpo3endE,@object
	.size		_ZN40_INTERNAL_680361b2_4_k_cu_36296543_245824cuda3std3__45__cpo3endE,(_ZN40_INTERNAL_680361b2_4_k_cu_36296543_245824cuda3std3__419piecewise_constructE - _ZN40_INTERNAL_680361b2_4_k_cu_36296543_245824cuda3std3__45__cpo3endE)
_ZN40_INTERNAL_680361b2_4_k_cu_36296543_245824cuda3std3__45__cpo3endE:
	.zero		1
	.type		_ZN40_INTERNAL_680361b2_4_k_cu_36296543_245824cuda3std3__419piecewise_constructE,@object
	.size		_ZN40_INTERNAL_680361b2_4_k_cu_36296543_245824cuda3std3__419piecewise_constructE,(_ZN40_INTERNAL_680361b2_4_k_cu_36296543_245824cuda3std3__45__cpo4cendE - _ZN40_INTERNAL_680361b2_4_k_cu_36296543_245824cuda3std3__419piecewise_constructE)
_ZN40_INTERNAL_680361b2_4_k_cu_36296543_245824cuda3std3__419piecewise_constructE:
	.zero		1
	.type		_ZN40_INTERNAL_680361b2_4_k_cu_36296543_245824cuda3std3__45__cpo4cendE,@object
	.size		_ZN40_INTERNAL_680361b2_4_k_cu_36296543_245824cuda3std3__45__cpo4cendE,(_ZN40_INTERNAL_680361b2_4_k_cu_36296543_245824cuda3std6ranges3__45__cpo4swapE - _ZN40_INTERNAL_680361b2_4_k_cu_36296543_245824cuda3std3__45__cpo4cendE)
_ZN40_INTERNAL_680361b2_4_k_cu_36296543_245824cuda3std3__45__cpo4cendE:
	.zero		1
	.type		_ZN40_INTERNAL_680361b2_4_k_cu_36296543_245824cuda3std6ranges3__45__cpo4swapE,@object
	.size		_ZN40_INTERNAL_680361b2_4_k_cu_36296543_245824cuda3std6ranges3__45__cpo4swapE,(.L_7 - _ZN40_INTERNAL_680361b2_4_k_cu_36296543_245824cuda3std6ranges3__45__cpo4swapE)
_ZN40_INTERNAL_680361b2_4_k_cu_36296543_245824cuda3std6ranges3__45__cpo4swapE:
	.zero		1
.L_7:


//--------------------- .nv.constant0._ZN7cutlass13device_kernelINS_4gemm6kernel13GemmUniversalIN4cute5tupleIJiiiiEEENS1_10collective13CollectiveMmaINS1_37MainloopSm90TmaGmmaWarpSpecializedFP8ILi11ENS5_IJNS4_1CILi1EEENSA_ILi8EEESB_EEENS1_32KernelTmaWarpSpecializedPingpongEEENS5_IJNSA_ILi64EEENSA_ILi256EEESG_EEENS_12float_e5m2_tENS5_IJlSB_lEEESJ_SK_NS4_8TiledMMAINS4_8MMA_AtomIJNS4_4SM904GMMA31MMA_64x256x32_F32E5M2E5M2_SS_TNILNSO_7ScaleInE1ELSQ_1EEEEEENS4_6LayoutINS5_IJSB_SB_SB_EEENS5_IJNSA_ILi0EEESV_SV_EEEEENS5_IJNS4_10UnderscoreESY_SY_EEEEENS4_23SM90_TMA_LOAD_MULTICASTENS4_14ComposedLayoutINS4_7SwizzleILi2ELi4ELi3EEENS4_18smem_ptr_flag_bitsILi8EEENST_INS5_IJSC_SG_EEENS5_IJSG_SB_EEEEEEEvNS4_8identityENS4_13SM90_TMA_LOADES1A_vS1B_EENS_8epilogue10collective6detail29Sm90TmaWarpSpecializedAdapterINS1F_15DefaultEpilogueISJ_SK_SK_NS1E_6thread17LinearCombinationISJ_Li1EffLNS1J_9ScaleType4KindE0ELNS_15FloatRoundStyleE2ESJ_EENS1_15EpilogueDefaultEEEEEvvEEEEvNT_6ParamsE --------------------------
	.section	.nv.constant0._ZN7cutlass13device_kernelINS_4gemm6kernel13GemmUniversalIN4cute5tupleIJiiiiEEENS1_10collective13CollectiveMmaINS1_37MainloopSm90TmaGmmaWarpSpecializedFP8ILi11ENS5_IJNS4_1CILi1EEENSA_ILi8EEESB_EEENS1_32KernelTmaWarpSpecializedPingpongEEENS5_IJNSA_ILi64EEENSA_ILi256EEESG_EEENS_12float_e5m2_tENS5_IJlSB_lEEESJ_SK_NS4_8TiledMMAINS4_8MMA_AtomIJNS4_4SM904GMMA31MMA_64x256x32_F32E5M2E5M2_SS_TNILNSO_7ScaleInE1ELSQ_1EEEEEENS4_6LayoutINS5_IJSB_SB_SB_EEENS5_IJNSA_ILi0EEESV_SV_EEEEENS5_IJNS4_10UnderscoreESY_SY_EEEEENS4_23SM90_TMA_LOAD_MULTICASTENS4_14ComposedLayoutINS4_7SwizzleILi2ELi4ELi3EEENS4_18smem_ptr_flag_bitsILi8EEENST_INS5_IJSC_SG_EEENS5_IJSG_SB_EEEEEEEvNS4_8identityENS4_13SM90_TMA_LOADES1A_vS1B_EENS_8epilogue10collective6detail29Sm90TmaWarpSpecializedAdapterINS1F_15DefaultEpilogueISJ_SK_SK_NS1E_6thread17LinearCombinationISJ_Li1EffLNS1J_9ScaleType4KindE0ELNS_15FloatRoundStyleE2ESJ_EENS1_15EpilogueDefaultEEEEEvvEEEEvNT_6ParamsE,"a",@progbits
	.sectionflags	@""
	.align	4
.nv.constant0._ZN7cutlass13device_kernelINS_4gemm6kernel13GemmUniversalIN4cute5tupleIJiiiiEEENS1_10collective13CollectiveMmaINS1_37MainloopSm90TmaGmmaWarpSpecializedFP8ILi11ENS5_IJNS4_1CILi1EEENSA_ILi8EEESB_EEENS1_32KernelTmaWarpSpecializedPingpongEEENS5_IJNSA_ILi64EEENSA_ILi256EEESG_EEENS_12float_e5m2_tENS5_IJlSB_lEEESJ_SK_NS4_8TiledMMAINS4_8MMA_AtomIJNS4_4SM904GMMA31MMA_64x256x32_F32E5M2E5M2_SS_TNILNSO_7ScaleInE1ELSQ_1EEEEEENS4_6LayoutINS5_IJSB_SB_SB_EEENS5_IJNSA_ILi0EEESV_SV_EEEEENS5_IJNS4_10UnderscoreESY_SY_EEEEENS4_23SM90_TMA_LOAD_MULTICASTENS4_14ComposedLayoutINS4_7SwizzleILi2ELi4ELi3EEENS4_18smem_ptr_flag_bitsILi8EEENST_INS5_IJSC_SG_EEENS5_IJSG_SB_EEEEEEEvNS4_8identityENS4_13SM90_TMA_LOADES1A_vS1B_EENS_8epilogue10collective6detail29Sm90TmaWarpSpecializedAdapterINS1F_15DefaultEpilogueISJ_SK_SK_NS1E_6thread17LinearCombinationISJ_Li1EffLNS1J_9ScaleType4KindE0ELNS_15FloatRoundStyleE2ESJ_EENS1_15EpilogueDefaultEEEEEvvEEEEvNT_6ParamsE:
	.zero		1664


//--------------------- SYMBOLS --------------------------

	.type		.nv.reservedSmem.offset0,@object
	.size		.nv.reservedSmem.offset0,0x4
